//
// Generated by NVIDIA NVVM Compiler
//
// Compiler Build ID: CL-36424714
// Cuda compilation tools, release 13.0, V13.0.88
// Based on NVVM 20.0.0
//

.version 9.0
.target sm_100
.address_size 64

	// .globl	_ZN8pygpukit3ops4gemv16gemv_bf16_kernelINS1_10GemvConfigEEEvPK13__nv_bfloat16S6_PS4_iiff

.visible .entry _ZN8pygpukit3ops4gemv16gemv_bf16_kernelINS1_10GemvConfigEEEvPK13__nv_bfloat16S6_PS4_iiff(
	.param .u64 .ptr .align 1 _ZN8pygpukit3ops4gemv16gemv_bf16_kernelINS1_10GemvConfigEEEvPK13__nv_bfloat16S6_PS4_iiff_param_0,
	.param .u64 .ptr .align 1 _ZN8pygpukit3ops4gemv16gemv_bf16_kernelINS1_10GemvConfigEEEvPK13__nv_bfloat16S6_PS4_iiff_param_1,
	.param .u64 .ptr .align 1 _ZN8pygpukit3ops4gemv16gemv_bf16_kernelINS1_10GemvConfigEEEvPK13__nv_bfloat16S6_PS4_iiff_param_2,
	.param .u32 _ZN8pygpukit3ops4gemv16gemv_bf16_kernelINS1_10GemvConfigEEEvPK13__nv_bfloat16S6_PS4_iiff_param_3,
	.param .u32 _ZN8pygpukit3ops4gemv16gemv_bf16_kernelINS1_10GemvConfigEEEvPK13__nv_bfloat16S6_PS4_iiff_param_4,
	.param .f32 _ZN8pygpukit3ops4gemv16gemv_bf16_kernelINS1_10GemvConfigEEEvPK13__nv_bfloat16S6_PS4_iiff_param_5,
	.param .f32 _ZN8pygpukit3ops4gemv16gemv_bf16_kernelINS1_10GemvConfigEEEvPK13__nv_bfloat16S6_PS4_iiff_param_6
)
{
	.reg .pred 	%p<16>;
	.reg .b16 	%rs<162>;
	.reg .b32 	%r<86>;
	.reg .b32 	%f<202>;
	.reg .b64 	%rd<100>;

	ld.param.u64 	%rd7, [_ZN8pygpukit3ops4gemv16gemv_bf16_kernelINS1_10GemvConfigEEEvPK13__nv_bfloat16S6_PS4_iiff_param_0];
	ld.param.u64 	%rd8, [_ZN8pygpukit3ops4gemv16gemv_bf16_kernelINS1_10GemvConfigEEEvPK13__nv_bfloat16S6_PS4_iiff_param_1];
	ld.param.u32 	%r40, [_ZN8pygpukit3ops4gemv16gemv_bf16_kernelINS1_10GemvConfigEEEvPK13__nv_bfloat16S6_PS4_iiff_param_3];
	ld.param.u32 	%r41, [_ZN8pygpukit3ops4gemv16gemv_bf16_kernelINS1_10GemvConfigEEEvPK13__nv_bfloat16S6_PS4_iiff_param_4];
	ld.param.f32 	%f23, [_ZN8pygpukit3ops4gemv16gemv_bf16_kernelINS1_10GemvConfigEEEvPK13__nv_bfloat16S6_PS4_iiff_param_5];
	ld.param.f32 	%f24, [_ZN8pygpukit3ops4gemv16gemv_bf16_kernelINS1_10GemvConfigEEEvPK13__nv_bfloat16S6_PS4_iiff_param_6];
	cvta.to.global.u64 	%rd1, %rd7;
	mov.u32 	%r42, %tid.x;
	mov.u32 	%r43, %ctaid.x;
	shl.b32 	%r44, %r43, 8;
	add.s32 	%r1, %r44, %r42;
	setp.ge.s32 	%p1, %r1, %r41;
	@%p1 bra 	$L__BB0_25;
	mul.wide.s32 	%rd10, %r1, 2;
	add.s64 	%rd2, %rd8, %rd10;
	setp.lt.s32 	%p2, %r40, 8;
	mov.b32 	%r74, 0;
	mov.f32 	%f200, 0f00000000;
	@%p2 bra 	$L__BB0_8;
	add.s32 	%r2, %r40, -8;
	setp.lt.u32 	%p3, %r2, 8;
	mov.f32 	%f200, 0f00000000;
	mov.b32 	%r74, 0;
	mov.b32 	%r72, 8;
	@%p3 bra 	$L__BB0_6;
	shr.u32 	%r50, %r2, 3;
	add.s32 	%r51, %r50, 1;
	shl.b32 	%r3, %r41, 4;
	and.b32  	%r52, %r51, 1073741822;
	neg.s32 	%r75, %r52;
	mov.f32 	%f200, 0f00000000;
	mov.b32 	%r76, 0;
	mul.wide.s32 	%rd37, %r41, 2;
	mov.u32 	%r74, %r76;
$L__BB0_4:
	mul.wide.u32 	%rd35, %r74, 2;
	add.s64 	%rd11, %rd7, %rd35;
	// begin inline asm
	ld.global.nc.b32 %r53, [%rd11];
	// end inline asm
	add.s64 	%rd12, %rd11, 4;
	// begin inline asm
	ld.global.nc.b32 %r54, [%rd12];
	// end inline asm
	add.s64 	%rd13, %rd11, 8;
	// begin inline asm
	ld.global.nc.b32 %r55, [%rd13];
	// end inline asm
	add.s64 	%rd14, %rd11, 12;
	// begin inline asm
	ld.global.nc.b32 %r56, [%rd14];
	// end inline asm
	mov.b32 	{%rs1, %rs2}, %r53;
	// begin inline asm
	{ cvt.f32.bf16 %f29, %rs1;}

	// end inline asm
	// begin inline asm
	{ cvt.f32.bf16 %f30, %rs2;}

	// end inline asm
	mov.b32 	{%rs3, %rs4}, %r54;
	// begin inline asm
	{ cvt.f32.bf16 %f31, %rs3;}

	// end inline asm
	// begin inline asm
	{ cvt.f32.bf16 %f32, %rs4;}

	// end inline asm
	mov.b32 	{%rs5, %rs6}, %r55;
	// begin inline asm
	{ cvt.f32.bf16 %f33, %rs5;}

	// end inline asm
	// begin inline asm
	{ cvt.f32.bf16 %f34, %rs6;}

	// end inline asm
	mov.b32 	{%rs7, %rs8}, %r56;
	// begin inline asm
	{ cvt.f32.bf16 %f35, %rs7;}

	// end inline asm
	// begin inline asm
	{ cvt.f32.bf16 %f36, %rs8;}

	// end inline asm
	mul.wide.s32 	%rd36, %r76, 2;
	add.s64 	%rd15, %rd2, %rd36;
	// begin inline asm
	ld.global.nc.b16 %rs9, [%rd15];
	// end inline asm
	// begin inline asm
	{ cvt.f32.bf16 %f37, %rs9;}

	// end inline asm
	add.s64 	%rd16, %rd15, %rd37;
	// begin inline asm
	ld.global.nc.b16 %rs11, [%rd16];
	// end inline asm
	// begin inline asm
	{ cvt.f32.bf16 %f38, %rs11;}

	// end inline asm
	add.s64 	%rd17, %rd16, %rd37;
	// begin inline asm
	ld.global.nc.b16 %rs13, [%rd17];
	// end inline asm
	// begin inline asm
	{ cvt.f32.bf16 %f39, %rs13;}

	// end inline asm
	add.s64 	%rd18, %rd17, %rd37;
	// begin inline asm
	ld.global.nc.b16 %rs15, [%rd18];
	// end inline asm
	// begin inline asm
	{ cvt.f32.bf16 %f40, %rs15;}

	// end inline asm
	add.s64 	%rd19, %rd18, %rd37;
	// begin inline asm
	ld.global.nc.b16 %rs17, [%rd19];
	// end inline asm
	// begin inline asm
	{ cvt.f32.bf16 %f41, %rs17;}

	// end inline asm
	add.s64 	%rd20, %rd19, %rd37;
	// begin inline asm
	ld.global.nc.b16 %rs19, [%rd20];
	// end inline asm
	// begin inline asm
	{ cvt.f32.bf16 %f42, %rs19;}

	// end inline asm
	add.s64 	%rd21, %rd20, %rd37;
	// begin inline asm
	ld.global.nc.b16 %rs21, [%rd21];
	// end inline asm
	// begin inline asm
	{ cvt.f32.bf16 %f43, %rs21;}

	// end inline asm
	add.s64 	%rd22, %rd21, %rd37;
	// begin inline asm
	ld.global.nc.b16 %rs23, [%rd22];
	// end inline asm
	// begin inline asm
	{ cvt.f32.bf16 %f44, %rs23;}

	// end inline asm
	fma.rn.f32 	%f61, %f29, %f37, %f200;
	fma.rn.f32 	%f62, %f30, %f38, %f61;
	fma.rn.f32 	%f63, %f31, %f39, %f62;
	fma.rn.f32 	%f64, %f32, %f40, %f63;
	fma.rn.f32 	%f65, %f33, %f41, %f64;
	fma.rn.f32 	%f66, %f34, %f42, %f65;
	fma.rn.f32 	%f67, %f35, %f43, %f66;
	fma.rn.f32 	%f68, %f36, %f44, %f67;
	add.s64 	%rd23, %rd11, 16;
	// begin inline asm
	ld.global.nc.b32 %r57, [%rd23];
	// end inline asm
	add.s64 	%rd24, %rd11, 20;
	// begin inline asm
	ld.global.nc.b32 %r58, [%rd24];
	// end inline asm
	add.s64 	%rd25, %rd11, 24;
	// begin inline asm
	ld.global.nc.b32 %r59, [%rd25];
	// end inline asm
	add.s64 	%rd26, %rd11, 28;
	// begin inline asm
	ld.global.nc.b32 %r60, [%rd26];
	// end inline asm
	mov.b32 	{%rs25, %rs26}, %r57;
	// begin inline asm
	{ cvt.f32.bf16 %f45, %rs25;}

	// end inline asm
	// begin inline asm
	{ cvt.f32.bf16 %f46, %rs26;}

	// end inline asm
	mov.b32 	{%rs27, %rs28}, %r58;
	// begin inline asm
	{ cvt.f32.bf16 %f47, %rs27;}

	// end inline asm
	// begin inline asm
	{ cvt.f32.bf16 %f48, %rs28;}

	// end inline asm
	mov.b32 	{%rs29, %rs30}, %r59;
	// begin inline asm
	{ cvt.f32.bf16 %f49, %rs29;}

	// end inline asm
	// begin inline asm
	{ cvt.f32.bf16 %f50, %rs30;}

	// end inline asm
	mov.b32 	{%rs31, %rs32}, %r60;
	// begin inline asm
	{ cvt.f32.bf16 %f51, %rs31;}

	// end inline asm
	// begin inline asm
	{ cvt.f32.bf16 %f52, %rs32;}

	// end inline asm
	add.s64 	%rd27, %rd22, %rd37;
	// begin inline asm
	ld.global.nc.b16 %rs33, [%rd27];
	// end inline asm
	// begin inline asm
	{ cvt.f32.bf16 %f53, %rs33;}

	// end inline asm
	add.s64 	%rd28, %rd27, %rd37;
	// begin inline asm
	ld.global.nc.b16 %rs35, [%rd28];
	// end inline asm
	// begin inline asm
	{ cvt.f32.bf16 %f54, %rs35;}

	// end inline asm
	add.s64 	%rd29, %rd28, %rd37;
	// begin inline asm
	ld.global.nc.b16 %rs37, [%rd29];
	// end inline asm
	// begin inline asm
	{ cvt.f32.bf16 %f55, %rs37;}

	// end inline asm
	add.s64 	%rd30, %rd29, %rd37;
	// begin inline asm
	ld.global.nc.b16 %rs39, [%rd30];
	// end inline asm
	// begin inline asm
	{ cvt.f32.bf16 %f56, %rs39;}

	// end inline asm
	add.s64 	%rd31, %rd30, %rd37;
	// begin inline asm
	ld.global.nc.b16 %rs41, [%rd31];
	// end inline asm
	// begin inline asm
	{ cvt.f32.bf16 %f57, %rs41;}

	// end inline asm
	add.s64 	%rd32, %rd31, %rd37;
	// begin inline asm
	ld.global.nc.b16 %rs43, [%rd32];
	// end inline asm
	// begin inline asm
	{ cvt.f32.bf16 %f58, %rs43;}

	// end inline asm
	add.s64 	%rd33, %rd32, %rd37;
	// begin inline asm
	ld.global.nc.b16 %rs45, [%rd33];
	// end inline asm
	// begin inline asm
	{ cvt.f32.bf16 %f59, %rs45;}

	// end inline asm
	add.s64 	%rd34, %rd33, %rd37;
	// begin inline asm
	ld.global.nc.b16 %rs47, [%rd34];
	// end inline asm
	// begin inline asm
	{ cvt.f32.bf16 %f60, %rs47;}

	// end inline asm
	fma.rn.f32 	%f69, %f45, %f53, %f68;
	fma.rn.f32 	%f70, %f46, %f54, %f69;
	fma.rn.f32 	%f71, %f47, %f55, %f70;
	fma.rn.f32 	%f72, %f48, %f56, %f71;
	fma.rn.f32 	%f73, %f49, %f57, %f72;
	fma.rn.f32 	%f74, %f50, %f58, %f73;
	fma.rn.f32 	%f75, %f51, %f59, %f74;
	fma.rn.f32 	%f200, %f52, %f60, %f75;
	add.s32 	%r74, %r74, 16;
	add.s32 	%r76, %r76, %r3;
	add.s32 	%r75, %r75, 2;
	setp.eq.s32 	%p4, %r75, 0;
	@%p4 bra 	$L__BB0_5;
	bra.uni 	$L__BB0_4;
$L__BB0_5:
	add.s32 	%r72, %r74, 8;
$L__BB0_6:
	and.b32  	%r61, %r2, 8;
	setp.ne.s32 	%p5, %r61, 0;
	@%p5 bra 	$L__BB0_8;
	mul.wide.u32 	%rd50, %r74, 2;
	add.s64 	%rd38, %rd7, %rd50;
	// begin inline asm
	ld.global.nc.b32 %r62, [%rd38];
	// end inline asm
	add.s64 	%rd39, %rd38, 4;
	// begin inline asm
	ld.global.nc.b32 %r63, [%rd39];
	// end inline asm
	add.s64 	%rd40, %rd38, 8;
	// begin inline asm
	ld.global.nc.b32 %r64, [%rd40];
	// end inline asm
	add.s64 	%rd41, %rd38, 12;
	// begin inline asm
	ld.global.nc.b32 %r65, [%rd41];
	// end inline asm
	mov.b32 	{%rs49, %rs50}, %r62;
	// begin inline asm
	{ cvt.f32.bf16 %f76, %rs49;}

	// end inline asm
	// begin inline asm
	{ cvt.f32.bf16 %f77, %rs50;}

	// end inline asm
	mov.b32 	{%rs51, %rs52}, %r63;
	// begin inline asm
	{ cvt.f32.bf16 %f78, %rs51;}

	// end inline asm
	// begin inline asm
	{ cvt.f32.bf16 %f79, %rs52;}

	// end inline asm
	mov.b32 	{%rs53, %rs54}, %r64;
	// begin inline asm
	{ cvt.f32.bf16 %f80, %rs53;}

	// end inline asm
	// begin inline asm
	{ cvt.f32.bf16 %f81, %rs54;}

	// end inline asm
	mov.b32 	{%rs55, %rs56}, %r65;
	// begin inline asm
	{ cvt.f32.bf16 %f82, %rs55;}

	// end inline asm
	// begin inline asm
	{ cvt.f32.bf16 %f83, %rs56;}

	// end inline asm
	mul.lo.s32 	%r66, %r74, %r41;
	mul.wide.s32 	%rd51, %r66, 2;
	add.s64 	%rd42, %rd2, %rd51;
	// begin inline asm
	ld.global.nc.b16 %rs57, [%rd42];
	// end inline asm
	// begin inline asm
	{ cvt.f32.bf16 %f84, %rs57;}

	// end inline asm
	mul.wide.s32 	%rd52, %r41, 2;
	add.s64 	%rd43, %rd42, %rd52;
	// begin inline asm
	ld.global.nc.b16 %rs59, [%rd43];
	// end inline asm
	// begin inline asm
	{ cvt.f32.bf16 %f85, %rs59;}

	// end inline asm
	add.s64 	%rd44, %rd43, %rd52;
	// begin inline asm
	ld.global.nc.b16 %rs61, [%rd44];
	// end inline asm
	// begin inline asm
	{ cvt.f32.bf16 %f86, %rs61;}

	// end inline asm
	add.s64 	%rd45, %rd44, %rd52;
	// begin inline asm
	ld.global.nc.b16 %rs63, [%rd45];
	// end inline asm
	// begin inline asm
	{ cvt.f32.bf16 %f87, %rs63;}

	// end inline asm
	add.s64 	%rd46, %rd45, %rd52;
	// begin inline asm
	ld.global.nc.b16 %rs65, [%rd46];
	// end inline asm
	// begin inline asm
	{ cvt.f32.bf16 %f88, %rs65;}

	// end inline asm
	add.s64 	%rd47, %rd46, %rd52;
	// begin inline asm
	ld.global.nc.b16 %rs67, [%rd47];
	// end inline asm
	// begin inline asm
	{ cvt.f32.bf16 %f89, %rs67;}

	// end inline asm
	add.s64 	%rd48, %rd47, %rd52;
	// begin inline asm
	ld.global.nc.b16 %rs69, [%rd48];
	// end inline asm
	// begin inline asm
	{ cvt.f32.bf16 %f90, %rs69;}

	// end inline asm
	add.s64 	%rd49, %rd48, %rd52;
	// begin inline asm
	ld.global.nc.b16 %rs71, [%rd49];
	// end inline asm
	// begin inline asm
	{ cvt.f32.bf16 %f91, %rs71;}

	// end inline asm
	fma.rn.f32 	%f92, %f76, %f84, %f200;
	fma.rn.f32 	%f93, %f77, %f85, %f92;
	fma.rn.f32 	%f94, %f78, %f86, %f93;
	fma.rn.f32 	%f95, %f79, %f87, %f94;
	fma.rn.f32 	%f96, %f80, %f88, %f95;
	fma.rn.f32 	%f97, %f81, %f89, %f96;
	fma.rn.f32 	%f98, %f82, %f90, %f97;
	fma.rn.f32 	%f200, %f83, %f91, %f98;
	mov.u32 	%r74, %r72;
$L__BB0_8:
	setp.ge.s32 	%p6, %r74, %r40;
	@%p6 bra 	$L__BB0_21;
	sub.s32 	%r10, %r40, %r74;
	and.b32  	%r11, %r10, 15;
	sub.s32 	%r67, %r74, %r40;
	setp.gt.u32 	%p7, %r67, -16;
	@%p7 bra 	$L__BB0_12;
	mul.lo.s32 	%r79, %r74, %r41;
	shl.b32 	%r13, %r41, 4;
	and.b32  	%r68, %r10, -16;
	neg.s32 	%r78, %r68;
	mul.wide.s32 	%rd72, %r41, 2;
$L__BB0_11:
	.pragma "nounroll";
	mul.wide.u32 	%rd69, %r74, 2;
	add.s64 	%rd70, %rd1, %rd69;
	ld.global.nc.u16 	%rs73, [%rd70];
	// begin inline asm
	{ cvt.f32.bf16 %f100, %rs73;}

	// end inline asm
	mul.wide.s32 	%rd71, %r79, 2;
	add.s64 	%rd53, %rd2, %rd71;
	// begin inline asm
	ld.global.nc.b16 %rs74, [%rd53];
	// end inline asm
	// begin inline asm
	{ cvt.f32.bf16 %f101, %rs74;}

	// end inline asm
	fma.rn.f32 	%f132, %f100, %f101, %f200;
	ld.global.nc.u16 	%rs76, [%rd70+2];
	// begin inline asm
	{ cvt.f32.bf16 %f102, %rs76;}

	// end inline asm
	add.s64 	%rd54, %rd53, %rd72;
	// begin inline asm
	ld.global.nc.b16 %rs77, [%rd54];
	// end inline asm
	// begin inline asm
	{ cvt.f32.bf16 %f103, %rs77;}

	// end inline asm
	fma.rn.f32 	%f133, %f102, %f103, %f132;
	ld.global.nc.u16 	%rs79, [%rd70+4];
	// begin inline asm
	{ cvt.f32.bf16 %f104, %rs79;}

	// end inline asm
	add.s64 	%rd55, %rd54, %rd72;
	// begin inline asm
	ld.global.nc.b16 %rs80, [%rd55];
	// end inline asm
	// begin inline asm
	{ cvt.f32.bf16 %f105, %rs80;}

	// end inline asm
	fma.rn.f32 	%f134, %f104, %f105, %f133;
	ld.global.nc.u16 	%rs82, [%rd70+6];
	// begin inline asm
	{ cvt.f32.bf16 %f106, %rs82;}

	// end inline asm
	add.s64 	%rd56, %rd55, %rd72;
	// begin inline asm
	ld.global.nc.b16 %rs83, [%rd56];
	// end inline asm
	// begin inline asm
	{ cvt.f32.bf16 %f107, %rs83;}

	// end inline asm
	fma.rn.f32 	%f135, %f106, %f107, %f134;
	ld.global.nc.u16 	%rs85, [%rd70+8];
	// begin inline asm
	{ cvt.f32.bf16 %f108, %rs85;}

	// end inline asm
	add.s64 	%rd57, %rd56, %rd72;
	// begin inline asm
	ld.global.nc.b16 %rs86, [%rd57];
	// end inline asm
	// begin inline asm
	{ cvt.f32.bf16 %f109, %rs86;}

	// end inline asm
	fma.rn.f32 	%f136, %f108, %f109, %f135;
	ld.global.nc.u16 	%rs88, [%rd70+10];
	// begin inline asm
	{ cvt.f32.bf16 %f110, %rs88;}

	// end inline asm
	add.s64 	%rd58, %rd57, %rd72;
	// begin inline asm
	ld.global.nc.b16 %rs89, [%rd58];
	// end inline asm
	// begin inline asm
	{ cvt.f32.bf16 %f111, %rs89;}

	// end inline asm
	fma.rn.f32 	%f137, %f110, %f111, %f136;
	ld.global.nc.u16 	%rs91, [%rd70+12];
	// begin inline asm
	{ cvt.f32.bf16 %f112, %rs91;}

	// end inline asm
	add.s64 	%rd59, %rd58, %rd72;
	// begin inline asm
	ld.global.nc.b16 %rs92, [%rd59];
	// end inline asm
	// begin inline asm
	{ cvt.f32.bf16 %f113, %rs92;}

	// end inline asm
	fma.rn.f32 	%f138, %f112, %f113, %f137;
	ld.global.nc.u16 	%rs94, [%rd70+14];
	// begin inline asm
	{ cvt.f32.bf16 %f114, %rs94;}

	// end inline asm
	add.s64 	%rd60, %rd59, %rd72;
	// begin inline asm
	ld.global.nc.b16 %rs95, [%rd60];
	// end inline asm
	// begin inline asm
	{ cvt.f32.bf16 %f115, %rs95;}

	// end inline asm
	fma.rn.f32 	%f139, %f114, %f115, %f138;
	ld.global.nc.u16 	%rs97, [%rd70+16];
	// begin inline asm
	{ cvt.f32.bf16 %f116, %rs97;}

	// end inline asm
	add.s64 	%rd61, %rd60, %rd72;
	// begin inline asm
	ld.global.nc.b16 %rs98, [%rd61];
	// end inline asm
	// begin inline asm
	{ cvt.f32.bf16 %f117, %rs98;}

	// end inline asm
	fma.rn.f32 	%f140, %f116, %f117, %f139;
	ld.global.nc.u16 	%rs100, [%rd70+18];
	// begin inline asm
	{ cvt.f32.bf16 %f118, %rs100;}

	// end inline asm
	add.s64 	%rd62, %rd61, %rd72;
	// begin inline asm
	ld.global.nc.b16 %rs101, [%rd62];
	// end inline asm
	// begin inline asm
	{ cvt.f32.bf16 %f119, %rs101;}

	// end inline asm
	fma.rn.f32 	%f141, %f118, %f119, %f140;
	ld.global.nc.u16 	%rs103, [%rd70+20];
	// begin inline asm
	{ cvt.f32.bf16 %f120, %rs103;}

	// end inline asm
	add.s64 	%rd63, %rd62, %rd72;
	// begin inline asm
	ld.global.nc.b16 %rs104, [%rd63];
	// end inline asm
	// begin inline asm
	{ cvt.f32.bf16 %f121, %rs104;}

	// end inline asm
	fma.rn.f32 	%f142, %f120, %f121, %f141;
	ld.global.nc.u16 	%rs106, [%rd70+22];
	// begin inline asm
	{ cvt.f32.bf16 %f122, %rs106;}

	// end inline asm
	add.s64 	%rd64, %rd63, %rd72;
	// begin inline asm
	ld.global.nc.b16 %rs107, [%rd64];
	// end inline asm
	// begin inline asm
	{ cvt.f32.bf16 %f123, %rs107;}

	// end inline asm
	fma.rn.f32 	%f143, %f122, %f123, %f142;
	ld.global.nc.u16 	%rs109, [%rd70+24];
	// begin inline asm
	{ cvt.f32.bf16 %f124, %rs109;}

	// end inline asm
	add.s64 	%rd65, %rd64, %rd72;
	// begin inline asm
	ld.global.nc.b16 %rs110, [%rd65];
	// end inline asm
	// begin inline asm
	{ cvt.f32.bf16 %f125, %rs110;}

	// end inline asm
	fma.rn.f32 	%f144, %f124, %f125, %f143;
	ld.global.nc.u16 	%rs112, [%rd70+26];
	// begin inline asm
	{ cvt.f32.bf16 %f126, %rs112;}

	// end inline asm
	add.s64 	%rd66, %rd65, %rd72;
	// begin inline asm
	ld.global.nc.b16 %rs113, [%rd66];
	// end inline asm
	// begin inline asm
	{ cvt.f32.bf16 %f127, %rs113;}

	// end inline asm
	fma.rn.f32 	%f145, %f126, %f127, %f144;
	ld.global.nc.u16 	%rs115, [%rd70+28];
	// begin inline asm
	{ cvt.f32.bf16 %f128, %rs115;}

	// end inline asm
	add.s64 	%rd67, %rd66, %rd72;
	// begin inline asm
	ld.global.nc.b16 %rs116, [%rd67];
	// end inline asm
	// begin inline asm
	{ cvt.f32.bf16 %f129, %rs116;}

	// end inline asm
	fma.rn.f32 	%f146, %f128, %f129, %f145;
	ld.global.nc.u16 	%rs118, [%rd70+30];
	// begin inline asm
	{ cvt.f32.bf16 %f130, %rs118;}

	// end inline asm
	add.s64 	%rd68, %rd67, %rd72;
	// begin inline asm
	ld.global.nc.b16 %rs119, [%rd68];
	// end inline asm
	// begin inline asm
	{ cvt.f32.bf16 %f131, %rs119;}

	// end inline asm
	fma.rn.f32 	%f200, %f130, %f131, %f146;
	add.s32 	%r74, %r74, 16;
	add.s32 	%r79, %r79, %r13;
	add.s32 	%r78, %r78, 16;
	setp.ne.s32 	%p8, %r78, 0;
	@%p8 bra 	$L__BB0_11;
$L__BB0_12:
	setp.eq.s32 	%p9, %r11, 0;
	@%p9 bra 	$L__BB0_21;
	and.b32  	%r28, %r10, 7;
	setp.lt.u32 	%p10, %r11, 8;
	@%p10 bra 	$L__BB0_15;
	mul.wide.u32 	%rd81, %r74, 2;
	add.s64 	%rd82, %rd1, %rd81;
	ld.global.nc.u16 	%rs121, [%rd82];
	// begin inline asm
	{ cvt.f32.bf16 %f148, %rs121;}

	// end inline asm
	mul.lo.s32 	%r69, %r74, %r41;
	mul.wide.s32 	%rd83, %r69, 2;
	add.s64 	%rd73, %rd2, %rd83;
	// begin inline asm
	ld.global.nc.b16 %rs122, [%rd73];
	// end inline asm
	// begin inline asm
	{ cvt.f32.bf16 %f149, %rs122;}

	// end inline asm
	fma.rn.f32 	%f164, %f148, %f149, %f200;
	ld.global.nc.u16 	%rs124, [%rd82+2];
	// begin inline asm
	{ cvt.f32.bf16 %f150, %rs124;}

	// end inline asm
	mul.wide.s32 	%rd84, %r41, 2;
	add.s64 	%rd74, %rd73, %rd84;
	// begin inline asm
	ld.global.nc.b16 %rs125, [%rd74];
	// end inline asm
	// begin inline asm
	{ cvt.f32.bf16 %f151, %rs125;}

	// end inline asm
	fma.rn.f32 	%f165, %f150, %f151, %f164;
	ld.global.nc.u16 	%rs127, [%rd82+4];
	// begin inline asm
	{ cvt.f32.bf16 %f152, %rs127;}

	// end inline asm
	add.s64 	%rd75, %rd74, %rd84;
	// begin inline asm
	ld.global.nc.b16 %rs128, [%rd75];
	// end inline asm
	// begin inline asm
	{ cvt.f32.bf16 %f153, %rs128;}

	// end inline asm
	fma.rn.f32 	%f166, %f152, %f153, %f165;
	ld.global.nc.u16 	%rs130, [%rd82+6];
	// begin inline asm
	{ cvt.f32.bf16 %f154, %rs130;}

	// end inline asm
	add.s64 	%rd76, %rd75, %rd84;
	// begin inline asm
	ld.global.nc.b16 %rs131, [%rd76];
	// end inline asm
	// begin inline asm
	{ cvt.f32.bf16 %f155, %rs131;}

	// end inline asm
	fma.rn.f32 	%f167, %f154, %f155, %f166;
	ld.global.nc.u16 	%rs133, [%rd82+8];
	// begin inline asm
	{ cvt.f32.bf16 %f156, %rs133;}

	// end inline asm
	add.s64 	%rd77, %rd76, %rd84;
	// begin inline asm
	ld.global.nc.b16 %rs134, [%rd77];
	// end inline asm
	// begin inline asm
	{ cvt.f32.bf16 %f157, %rs134;}

	// end inline asm
	fma.rn.f32 	%f168, %f156, %f157, %f167;
	ld.global.nc.u16 	%rs136, [%rd82+10];
	// begin inline asm
	{ cvt.f32.bf16 %f158, %rs136;}

	// end inline asm
	add.s64 	%rd78, %rd77, %rd84;
	// begin inline asm
	ld.global.nc.b16 %rs137, [%rd78];
	// end inline asm
	// begin inline asm
	{ cvt.f32.bf16 %f159, %rs137;}

	// end inline asm
	fma.rn.f32 	%f169, %f158, %f159, %f168;
	ld.global.nc.u16 	%rs139, [%rd82+12];
	// begin inline asm
	{ cvt.f32.bf16 %f160, %rs139;}

	// end inline asm
	add.s64 	%rd79, %rd78, %rd84;
	// begin inline asm
	ld.global.nc.b16 %rs140, [%rd79];
	// end inline asm
	// begin inline asm
	{ cvt.f32.bf16 %f161, %rs140;}

	// end inline asm
	fma.rn.f32 	%f170, %f160, %f161, %f169;
	ld.global.nc.u16 	%rs142, [%rd82+14];
	// begin inline asm
	{ cvt.f32.bf16 %f162, %rs142;}

	// end inline asm
	add.s64 	%rd80, %rd79, %rd84;
	// begin inline asm
	ld.global.nc.b16 %rs143, [%rd80];
	// end inline asm
	// begin inline asm
	{ cvt.f32.bf16 %f163, %rs143;}

	// end inline asm
	fma.rn.f32 	%f200, %f162, %f163, %f170;
	add.s32 	%r74, %r74, 8;
$L__BB0_15:
	setp.eq.s32 	%p11, %r28, 0;
	@%p11 bra 	$L__BB0_21;
	and.b32  	%r31, %r10, 3;
	setp.lt.u32 	%p12, %r28, 4;
	@%p12 bra 	$L__BB0_18;
	mul.wide.u32 	%rd89, %r74, 2;
	add.s64 	%rd90, %rd1, %rd89;
	ld.global.nc.u16 	%rs145, [%rd90];
	// begin inline asm
	{ cvt.f32.bf16 %f172, %rs145;}

	// end inline asm
	mul.lo.s32 	%r70, %r74, %r41;
	mul.wide.s32 	%rd91, %r70, 2;
	add.s64 	%rd85, %rd2, %rd91;
	// begin inline asm
	ld.global.nc.b16 %rs146, [%rd85];
	// end inline asm
	// begin inline asm
	{ cvt.f32.bf16 %f173, %rs146;}

	// end inline asm
	fma.rn.f32 	%f180, %f172, %f173, %f200;
	ld.global.nc.u16 	%rs148, [%rd90+2];
	// begin inline asm
	{ cvt.f32.bf16 %f174, %rs148;}

	// end inline asm
	mul.wide.s32 	%rd92, %r41, 2;
	add.s64 	%rd86, %rd85, %rd92;
	// begin inline asm
	ld.global.nc.b16 %rs149, [%rd86];
	// end inline asm
	// begin inline asm
	{ cvt.f32.bf16 %f175, %rs149;}

	// end inline asm
	fma.rn.f32 	%f181, %f174, %f175, %f180;
	ld.global.nc.u16 	%rs151, [%rd90+4];
	// begin inline asm
	{ cvt.f32.bf16 %f176, %rs151;}

	// end inline asm
	add.s64 	%rd87, %rd86, %rd92;
	// begin inline asm
	ld.global.nc.b16 %rs152, [%rd87];
	// end inline asm
	// begin inline asm
	{ cvt.f32.bf16 %f177, %rs152;}

	// end inline asm
	fma.rn.f32 	%f182, %f176, %f177, %f181;
	ld.global.nc.u16 	%rs154, [%rd90+6];
	// begin inline asm
	{ cvt.f32.bf16 %f178, %rs154;}

	// end inline asm
	add.s64 	%rd88, %rd87, %rd92;
	// begin inline asm
	ld.global.nc.b16 %rs155, [%rd88];
	// end inline asm
	// begin inline asm
	{ cvt.f32.bf16 %f179, %rs155;}

	// end inline asm
	fma.rn.f32 	%f200, %f178, %f179, %f182;
	add.s32 	%r74, %r74, 4;
$L__BB0_18:
	setp.eq.s32 	%p13, %r31, 0;
	@%p13 bra 	$L__BB0_21;
	mul.lo.s32 	%r85, %r74, %r41;
	mul.wide.u32 	%rd93, %r74, 2;
	add.s64 	%rd99, %rd1, %rd93;
	neg.s32 	%r84, %r31;
$L__BB0_20:
	.pragma "nounroll";
	ld.global.nc.u16 	%rs157, [%rd99];
	// begin inline asm
	{ cvt.f32.bf16 %f183, %rs157;}

	// end inline asm
	mul.wide.s32 	%rd95, %r85, 2;
	add.s64 	%rd94, %rd2, %rd95;
	// begin inline asm
	ld.global.nc.b16 %rs158, [%rd94];
	// end inline asm
	// begin inline asm
	{ cvt.f32.bf16 %f184, %rs158;}

	// end inline asm
	fma.rn.f32 	%f200, %f183, %f184, %f200;
	add.s32 	%r85, %r85, %r41;
	add.s64 	%rd99, %rd99, 2;
	add.s32 	%r84, %r84, 1;
	setp.ne.s32 	%p14, %r84, 0;
	@%p14 bra 	$L__BB0_20;
$L__BB0_21:
	ld.param.u64 	%rd98, [_ZN8pygpukit3ops4gemv16gemv_bf16_kernelINS1_10GemvConfigEEEvPK13__nv_bfloat16S6_PS4_iiff_param_2];
	setp.eq.f32 	%p15, %f24, 0f00000000;
	cvta.to.global.u64 	%rd96, %rd98;
	add.s64 	%rd6, %rd96, %rd10;
	@%p15 bra 	$L__BB0_23;
	ld.global.u16 	%rs160, [%rd6];
	// begin inline asm
	{ cvt.f32.bf16 %f185, %rs160;}

	// end inline asm
	mul.f32 	%f186, %f24, %f185;
	fma.rn.f32 	%f201, %f23, %f200, %f186;
	bra.uni 	$L__BB0_24;
$L__BB0_23:
	mul.f32 	%f201, %f23, %f200;
$L__BB0_24:
	// begin inline asm
	{  cvt.rn.bf16.f32 %rs161, %f201;}

	// end inline asm
	st.global.u16 	[%rd6], %rs161;
$L__BB0_25:
	ret;

}
	// .globl	_ZN8pygpukit3ops4gemv16gemv_fp16_kernelINS1_10GemvConfigEEEvPK6__halfS6_PS4_iiff
.visible .entry _ZN8pygpukit3ops4gemv16gemv_fp16_kernelINS1_10GemvConfigEEEvPK6__halfS6_PS4_iiff(
	.param .u64 .ptr .align 1 _ZN8pygpukit3ops4gemv16gemv_fp16_kernelINS1_10GemvConfigEEEvPK6__halfS6_PS4_iiff_param_0,
	.param .u64 .ptr .align 1 _ZN8pygpukit3ops4gemv16gemv_fp16_kernelINS1_10GemvConfigEEEvPK6__halfS6_PS4_iiff_param_1,
	.param .u64 .ptr .align 1 _ZN8pygpukit3ops4gemv16gemv_fp16_kernelINS1_10GemvConfigEEEvPK6__halfS6_PS4_iiff_param_2,
	.param .u32 _ZN8pygpukit3ops4gemv16gemv_fp16_kernelINS1_10GemvConfigEEEvPK6__halfS6_PS4_iiff_param_3,
	.param .u32 _ZN8pygpukit3ops4gemv16gemv_fp16_kernelINS1_10GemvConfigEEEvPK6__halfS6_PS4_iiff_param_4,
	.param .f32 _ZN8pygpukit3ops4gemv16gemv_fp16_kernelINS1_10GemvConfigEEEvPK6__halfS6_PS4_iiff_param_5,
	.param .f32 _ZN8pygpukit3ops4gemv16gemv_fp16_kernelINS1_10GemvConfigEEEvPK6__halfS6_PS4_iiff_param_6
)
{
	.reg .pred 	%p<16>;
	.reg .b16 	%rs<162>;
	.reg .b32 	%r<78>;
	.reg .b32 	%f<206>;
	.reg .b64 	%rd<95>;

	ld.param.u64 	%rd8, [_ZN8pygpukit3ops4gemv16gemv_fp16_kernelINS1_10GemvConfigEEEvPK6__halfS6_PS4_iiff_param_1];
	ld.param.u32 	%r40, [_ZN8pygpukit3ops4gemv16gemv_fp16_kernelINS1_10GemvConfigEEEvPK6__halfS6_PS4_iiff_param_4];
	mov.u32 	%r41, %tid.x;
	mov.u32 	%r42, %ctaid.x;
	shl.b32 	%r43, %r42, 8;
	add.s32 	%r1, %r43, %r41;
	setp.ge.s32 	%p1, %r1, %r40;
	@%p1 bra 	$L__BB1_25;
	ld.param.u32 	%r59, [_ZN8pygpukit3ops4gemv16gemv_fp16_kernelINS1_10GemvConfigEEEvPK6__halfS6_PS4_iiff_param_3];
	mul.wide.s32 	%rd10, %r1, 2;
	add.s64 	%rd1, %rd8, %rd10;
	setp.lt.s32 	%p2, %r59, 8;
	mov.b32 	%r66, 0;
	mov.f32 	%f204, 0f00000000;
	@%p2 bra 	$L__BB1_8;
	ld.param.u32 	%r60, [_ZN8pygpukit3ops4gemv16gemv_fp16_kernelINS1_10GemvConfigEEEvPK6__halfS6_PS4_iiff_param_3];
	add.s32 	%r2, %r60, -8;
	setp.lt.u32 	%p3, %r2, 8;
	mov.f32 	%f204, 0f00000000;
	mov.b32 	%r66, 0;
	mov.b32 	%r64, 8;
	@%p3 bra 	$L__BB1_6;
	shr.u32 	%r49, %r2, 3;
	add.s32 	%r50, %r49, 1;
	and.b32  	%r51, %r50, 1073741822;
	neg.s32 	%r67, %r51;
	mov.f32 	%f204, 0f00000000;
	mov.b32 	%r68, 0;
	mul.wide.s32 	%rd31, %r40, 2;
	shl.b32 	%r52, %r40, 4;
	mov.u32 	%r66, %r68;
$L__BB1_4:
	ld.param.u64 	%rd90, [_ZN8pygpukit3ops4gemv16gemv_fp16_kernelINS1_10GemvConfigEEEvPK6__halfS6_PS4_iiff_param_0];
	cvta.to.global.u64 	%rd27, %rd90;
	mul.wide.u32 	%rd28, %r66, 2;
	add.s64 	%rd29, %rd27, %rd28;
	ld.global.nc.u16 	%rs1, [%rd29];
	// begin inline asm
	{  cvt.f32.f16 %f29, %rs1;}

	// end inline asm
	ld.global.nc.u16 	%rs2, [%rd29+2];
	// begin inline asm
	{  cvt.f32.f16 %f30, %rs2;}

	// end inline asm
	ld.global.nc.u16 	%rs3, [%rd29+4];
	// begin inline asm
	{  cvt.f32.f16 %f31, %rs3;}

	// end inline asm
	ld.global.nc.u16 	%rs4, [%rd29+6];
	// begin inline asm
	{  cvt.f32.f16 %f32, %rs4;}

	// end inline asm
	ld.global.nc.u16 	%rs5, [%rd29+8];
	// begin inline asm
	{  cvt.f32.f16 %f33, %rs5;}

	// end inline asm
	ld.global.nc.u16 	%rs6, [%rd29+10];
	// begin inline asm
	{  cvt.f32.f16 %f34, %rs6;}

	// end inline asm
	ld.global.nc.u16 	%rs7, [%rd29+12];
	// begin inline asm
	{  cvt.f32.f16 %f35, %rs7;}

	// end inline asm
	ld.global.nc.u16 	%rs8, [%rd29+14];
	// begin inline asm
	{  cvt.f32.f16 %f36, %rs8;}

	// end inline asm
	mul.wide.s32 	%rd30, %r68, 2;
	add.s64 	%rd11, %rd1, %rd30;
	// begin inline asm
	ld.global.nc.b16 %rs9, [%rd11];
	// end inline asm
	// begin inline asm
	{  cvt.f32.f16 %f37, %rs9;}

	// end inline asm
	add.s64 	%rd12, %rd11, %rd31;
	// begin inline asm
	ld.global.nc.b16 %rs11, [%rd12];
	// end inline asm
	// begin inline asm
	{  cvt.f32.f16 %f38, %rs11;}

	// end inline asm
	add.s64 	%rd13, %rd12, %rd31;
	// begin inline asm
	ld.global.nc.b16 %rs13, [%rd13];
	// end inline asm
	// begin inline asm
	{  cvt.f32.f16 %f39, %rs13;}

	// end inline asm
	add.s64 	%rd14, %rd13, %rd31;
	// begin inline asm
	ld.global.nc.b16 %rs15, [%rd14];
	// end inline asm
	// begin inline asm
	{  cvt.f32.f16 %f40, %rs15;}

	// end inline asm
	add.s64 	%rd15, %rd14, %rd31;
	// begin inline asm
	ld.global.nc.b16 %rs17, [%rd15];
	// end inline asm
	// begin inline asm
	{  cvt.f32.f16 %f41, %rs17;}

	// end inline asm
	add.s64 	%rd16, %rd15, %rd31;
	// begin inline asm
	ld.global.nc.b16 %rs19, [%rd16];
	// end inline asm
	// begin inline asm
	{  cvt.f32.f16 %f42, %rs19;}

	// end inline asm
	add.s64 	%rd17, %rd16, %rd31;
	// begin inline asm
	ld.global.nc.b16 %rs21, [%rd17];
	// end inline asm
	// begin inline asm
	{  cvt.f32.f16 %f43, %rs21;}

	// end inline asm
	add.s64 	%rd18, %rd17, %rd31;
	// begin inline asm
	ld.global.nc.b16 %rs23, [%rd18];
	// end inline asm
	// begin inline asm
	{  cvt.f32.f16 %f44, %rs23;}

	// end inline asm
	fma.rn.f32 	%f61, %f29, %f37, %f204;
	fma.rn.f32 	%f62, %f30, %f38, %f61;
	fma.rn.f32 	%f63, %f31, %f39, %f62;
	fma.rn.f32 	%f64, %f32, %f40, %f63;
	fma.rn.f32 	%f65, %f33, %f41, %f64;
	fma.rn.f32 	%f66, %f34, %f42, %f65;
	fma.rn.f32 	%f67, %f35, %f43, %f66;
	fma.rn.f32 	%f68, %f36, %f44, %f67;
	ld.global.nc.u16 	%rs25, [%rd29+16];
	// begin inline asm
	{  cvt.f32.f16 %f45, %rs25;}

	// end inline asm
	ld.global.nc.u16 	%rs26, [%rd29+18];
	// begin inline asm
	{  cvt.f32.f16 %f46, %rs26;}

	// end inline asm
	ld.global.nc.u16 	%rs27, [%rd29+20];
	// begin inline asm
	{  cvt.f32.f16 %f47, %rs27;}

	// end inline asm
	ld.global.nc.u16 	%rs28, [%rd29+22];
	// begin inline asm
	{  cvt.f32.f16 %f48, %rs28;}

	// end inline asm
	ld.global.nc.u16 	%rs29, [%rd29+24];
	// begin inline asm
	{  cvt.f32.f16 %f49, %rs29;}

	// end inline asm
	ld.global.nc.u16 	%rs30, [%rd29+26];
	// begin inline asm
	{  cvt.f32.f16 %f50, %rs30;}

	// end inline asm
	ld.global.nc.u16 	%rs31, [%rd29+28];
	// begin inline asm
	{  cvt.f32.f16 %f51, %rs31;}

	// end inline asm
	ld.global.nc.u16 	%rs32, [%rd29+30];
	// begin inline asm
	{  cvt.f32.f16 %f52, %rs32;}

	// end inline asm
	add.s64 	%rd19, %rd18, %rd31;
	// begin inline asm
	ld.global.nc.b16 %rs33, [%rd19];
	// end inline asm
	// begin inline asm
	{  cvt.f32.f16 %f53, %rs33;}

	// end inline asm
	add.s64 	%rd20, %rd19, %rd31;
	// begin inline asm
	ld.global.nc.b16 %rs35, [%rd20];
	// end inline asm
	// begin inline asm
	{  cvt.f32.f16 %f54, %rs35;}

	// end inline asm
	add.s64 	%rd21, %rd20, %rd31;
	// begin inline asm
	ld.global.nc.b16 %rs37, [%rd21];
	// end inline asm
	// begin inline asm
	{  cvt.f32.f16 %f55, %rs37;}

	// end inline asm
	add.s64 	%rd22, %rd21, %rd31;
	// begin inline asm
	ld.global.nc.b16 %rs39, [%rd22];
	// end inline asm
	// begin inline asm
	{  cvt.f32.f16 %f56, %rs39;}

	// end inline asm
	add.s64 	%rd23, %rd22, %rd31;
	// begin inline asm
	ld.global.nc.b16 %rs41, [%rd23];
	// end inline asm
	// begin inline asm
	{  cvt.f32.f16 %f57, %rs41;}

	// end inline asm
	add.s64 	%rd24, %rd23, %rd31;
	// begin inline asm
	ld.global.nc.b16 %rs43, [%rd24];
	// end inline asm
	// begin inline asm
	{  cvt.f32.f16 %f58, %rs43;}

	// end inline asm
	add.s64 	%rd25, %rd24, %rd31;
	// begin inline asm
	ld.global.nc.b16 %rs45, [%rd25];
	// end inline asm
	// begin inline asm
	{  cvt.f32.f16 %f59, %rs45;}

	// end inline asm
	add.s64 	%rd26, %rd25, %rd31;
	// begin inline asm
	ld.global.nc.b16 %rs47, [%rd26];
	// end inline asm
	// begin inline asm
	{  cvt.f32.f16 %f60, %rs47;}

	// end inline asm
	fma.rn.f32 	%f69, %f45, %f53, %f68;
	fma.rn.f32 	%f70, %f46, %f54, %f69;
	fma.rn.f32 	%f71, %f47, %f55, %f70;
	fma.rn.f32 	%f72, %f48, %f56, %f71;
	fma.rn.f32 	%f73, %f49, %f57, %f72;
	fma.rn.f32 	%f74, %f50, %f58, %f73;
	fma.rn.f32 	%f75, %f51, %f59, %f74;
	fma.rn.f32 	%f204, %f52, %f60, %f75;
	add.s32 	%r66, %r66, 16;
	add.s32 	%r68, %r68, %r52;
	add.s32 	%r67, %r67, 2;
	setp.eq.s32 	%p4, %r67, 0;
	@%p4 bra 	$L__BB1_5;
	bra.uni 	$L__BB1_4;
$L__BB1_5:
	add.s32 	%r64, %r66, 8;
$L__BB1_6:
	and.b32  	%r53, %r2, 8;
	setp.ne.s32 	%p5, %r53, 0;
	@%p5 bra 	$L__BB1_8;
	ld.param.u64 	%rd91, [_ZN8pygpukit3ops4gemv16gemv_fp16_kernelINS1_10GemvConfigEEEvPK6__halfS6_PS4_iiff_param_0];
	cvta.to.global.u64 	%rd40, %rd91;
	mul.wide.u32 	%rd41, %r66, 2;
	add.s64 	%rd42, %rd40, %rd41;
	ld.global.nc.u16 	%rs49, [%rd42];
	// begin inline asm
	{  cvt.f32.f16 %f76, %rs49;}

	// end inline asm
	ld.global.nc.u16 	%rs50, [%rd42+2];
	// begin inline asm
	{  cvt.f32.f16 %f77, %rs50;}

	// end inline asm
	ld.global.nc.u16 	%rs51, [%rd42+4];
	// begin inline asm
	{  cvt.f32.f16 %f78, %rs51;}

	// end inline asm
	ld.global.nc.u16 	%rs52, [%rd42+6];
	// begin inline asm
	{  cvt.f32.f16 %f79, %rs52;}

	// end inline asm
	ld.global.nc.u16 	%rs53, [%rd42+8];
	// begin inline asm
	{  cvt.f32.f16 %f80, %rs53;}

	// end inline asm
	ld.global.nc.u16 	%rs54, [%rd42+10];
	// begin inline asm
	{  cvt.f32.f16 %f81, %rs54;}

	// end inline asm
	ld.global.nc.u16 	%rs55, [%rd42+12];
	// begin inline asm
	{  cvt.f32.f16 %f82, %rs55;}

	// end inline asm
	ld.global.nc.u16 	%rs56, [%rd42+14];
	// begin inline asm
	{  cvt.f32.f16 %f83, %rs56;}

	// end inline asm
	mul.lo.s32 	%r54, %r66, %r40;
	mul.wide.s32 	%rd43, %r54, 2;
	add.s64 	%rd32, %rd1, %rd43;
	// begin inline asm
	ld.global.nc.b16 %rs57, [%rd32];
	// end inline asm
	// begin inline asm
	{  cvt.f32.f16 %f84, %rs57;}

	// end inline asm
	mul.wide.s32 	%rd44, %r40, 2;
	add.s64 	%rd33, %rd32, %rd44;
	// begin inline asm
	ld.global.nc.b16 %rs59, [%rd33];
	// end inline asm
	// begin inline asm
	{  cvt.f32.f16 %f85, %rs59;}

	// end inline asm
	add.s64 	%rd34, %rd33, %rd44;
	// begin inline asm
	ld.global.nc.b16 %rs61, [%rd34];
	// end inline asm
	// begin inline asm
	{  cvt.f32.f16 %f86, %rs61;}

	// end inline asm
	add.s64 	%rd35, %rd34, %rd44;
	// begin inline asm
	ld.global.nc.b16 %rs63, [%rd35];
	// end inline asm
	// begin inline asm
	{  cvt.f32.f16 %f87, %rs63;}

	// end inline asm
	add.s64 	%rd36, %rd35, %rd44;
	// begin inline asm
	ld.global.nc.b16 %rs65, [%rd36];
	// end inline asm
	// begin inline asm
	{  cvt.f32.f16 %f88, %rs65;}

	// end inline asm
	add.s64 	%rd37, %rd36, %rd44;
	// begin inline asm
	ld.global.nc.b16 %rs67, [%rd37];
	// end inline asm
	// begin inline asm
	{  cvt.f32.f16 %f89, %rs67;}

	// end inline asm
	add.s64 	%rd38, %rd37, %rd44;
	// begin inline asm
	ld.global.nc.b16 %rs69, [%rd38];
	// end inline asm
	// begin inline asm
	{  cvt.f32.f16 %f90, %rs69;}

	// end inline asm
	add.s64 	%rd39, %rd38, %rd44;
	// begin inline asm
	ld.global.nc.b16 %rs71, [%rd39];
	// end inline asm
	// begin inline asm
	{  cvt.f32.f16 %f91, %rs71;}

	// end inline asm
	fma.rn.f32 	%f92, %f76, %f84, %f204;
	fma.rn.f32 	%f93, %f77, %f85, %f92;
	fma.rn.f32 	%f94, %f78, %f86, %f93;
	fma.rn.f32 	%f95, %f79, %f87, %f94;
	fma.rn.f32 	%f96, %f80, %f88, %f95;
	fma.rn.f32 	%f97, %f81, %f89, %f96;
	fma.rn.f32 	%f98, %f82, %f90, %f97;
	fma.rn.f32 	%f204, %f83, %f91, %f98;
	mov.u32 	%r66, %r64;
$L__BB1_8:
	ld.param.u32 	%r61, [_ZN8pygpukit3ops4gemv16gemv_fp16_kernelINS1_10GemvConfigEEEvPK6__halfS6_PS4_iiff_param_3];
	setp.ge.s32 	%p6, %r66, %r61;
	@%p6 bra 	$L__BB1_21;
	ld.param.u32 	%r62, [_ZN8pygpukit3ops4gemv16gemv_fp16_kernelINS1_10GemvConfigEEEvPK6__halfS6_PS4_iiff_param_3];
	ld.param.u64 	%rd92, [_ZN8pygpukit3ops4gemv16gemv_fp16_kernelINS1_10GemvConfigEEEvPK6__halfS6_PS4_iiff_param_0];
	cvta.to.global.u64 	%rd2, %rd92;
	sub.s32 	%r9, %r62, %r66;
	and.b32  	%r10, %r9, 15;
	sub.s32 	%r55, %r66, %r62;
	setp.gt.u32 	%p7, %r55, -16;
	@%p7 bra 	$L__BB1_12;
	mul.lo.s32 	%r71, %r66, %r40;
	shl.b32 	%r12, %r40, 4;
	and.b32  	%r56, %r9, -16;
	neg.s32 	%r70, %r56;
	mul.wide.s32 	%rd64, %r40, 2;
$L__BB1_11:
	.pragma "nounroll";
	mul.wide.u32 	%rd61, %r66, 2;
	add.s64 	%rd62, %rd2, %rd61;
	ld.global.nc.u16 	%rs73, [%rd62];
	// begin inline asm
	{  cvt.f32.f16 %f100, %rs73;}

	// end inline asm
	mul.wide.s32 	%rd63, %r71, 2;
	add.s64 	%rd45, %rd1, %rd63;
	// begin inline asm
	ld.global.nc.b16 %rs74, [%rd45];
	// end inline asm
	// begin inline asm
	{  cvt.f32.f16 %f101, %rs74;}

	// end inline asm
	fma.rn.f32 	%f132, %f100, %f101, %f204;
	ld.global.nc.u16 	%rs76, [%rd62+2];
	// begin inline asm
	{  cvt.f32.f16 %f102, %rs76;}

	// end inline asm
	add.s64 	%rd46, %rd45, %rd64;
	// begin inline asm
	ld.global.nc.b16 %rs77, [%rd46];
	// end inline asm
	// begin inline asm
	{  cvt.f32.f16 %f103, %rs77;}

	// end inline asm
	fma.rn.f32 	%f133, %f102, %f103, %f132;
	ld.global.nc.u16 	%rs79, [%rd62+4];
	// begin inline asm
	{  cvt.f32.f16 %f104, %rs79;}

	// end inline asm
	add.s64 	%rd47, %rd46, %rd64;
	// begin inline asm
	ld.global.nc.b16 %rs80, [%rd47];
	// end inline asm
	// begin inline asm
	{  cvt.f32.f16 %f105, %rs80;}

	// end inline asm
	fma.rn.f32 	%f134, %f104, %f105, %f133;
	ld.global.nc.u16 	%rs82, [%rd62+6];
	// begin inline asm
	{  cvt.f32.f16 %f106, %rs82;}

	// end inline asm
	add.s64 	%rd48, %rd47, %rd64;
	// begin inline asm
	ld.global.nc.b16 %rs83, [%rd48];
	// end inline asm
	// begin inline asm
	{  cvt.f32.f16 %f107, %rs83;}

	// end inline asm
	fma.rn.f32 	%f135, %f106, %f107, %f134;
	ld.global.nc.u16 	%rs85, [%rd62+8];
	// begin inline asm
	{  cvt.f32.f16 %f108, %rs85;}

	// end inline asm
	add.s64 	%rd49, %rd48, %rd64;
	// begin inline asm
	ld.global.nc.b16 %rs86, [%rd49];
	// end inline asm
	// begin inline asm
	{  cvt.f32.f16 %f109, %rs86;}

	// end inline asm
	fma.rn.f32 	%f136, %f108, %f109, %f135;
	ld.global.nc.u16 	%rs88, [%rd62+10];
	// begin inline asm
	{  cvt.f32.f16 %f110, %rs88;}

	// end inline asm
	add.s64 	%rd50, %rd49, %rd64;
	// begin inline asm
	ld.global.nc.b16 %rs89, [%rd50];
	// end inline asm
	// begin inline asm
	{  cvt.f32.f16 %f111, %rs89;}

	// end inline asm
	fma.rn.f32 	%f137, %f110, %f111, %f136;
	ld.global.nc.u16 	%rs91, [%rd62+12];
	// begin inline asm
	{  cvt.f32.f16 %f112, %rs91;}

	// end inline asm
	add.s64 	%rd51, %rd50, %rd64;
	// begin inline asm
	ld.global.nc.b16 %rs92, [%rd51];
	// end inline asm
	// begin inline asm
	{  cvt.f32.f16 %f113, %rs92;}

	// end inline asm
	fma.rn.f32 	%f138, %f112, %f113, %f137;
	ld.global.nc.u16 	%rs94, [%rd62+14];
	// begin inline asm
	{  cvt.f32.f16 %f114, %rs94;}

	// end inline asm
	add.s64 	%rd52, %rd51, %rd64;
	// begin inline asm
	ld.global.nc.b16 %rs95, [%rd52];
	// end inline asm
	// begin inline asm
	{  cvt.f32.f16 %f115, %rs95;}

	// end inline asm
	fma.rn.f32 	%f139, %f114, %f115, %f138;
	ld.global.nc.u16 	%rs97, [%rd62+16];
	// begin inline asm
	{  cvt.f32.f16 %f116, %rs97;}

	// end inline asm
	add.s64 	%rd53, %rd52, %rd64;
	// begin inline asm
	ld.global.nc.b16 %rs98, [%rd53];
	// end inline asm
	// begin inline asm
	{  cvt.f32.f16 %f117, %rs98;}

	// end inline asm
	fma.rn.f32 	%f140, %f116, %f117, %f139;
	ld.global.nc.u16 	%rs100, [%rd62+18];
	// begin inline asm
	{  cvt.f32.f16 %f118, %rs100;}

	// end inline asm
	add.s64 	%rd54, %rd53, %rd64;
	// begin inline asm
	ld.global.nc.b16 %rs101, [%rd54];
	// end inline asm
	// begin inline asm
	{  cvt.f32.f16 %f119, %rs101;}

	// end inline asm
	fma.rn.f32 	%f141, %f118, %f119, %f140;
	ld.global.nc.u16 	%rs103, [%rd62+20];
	// begin inline asm
	{  cvt.f32.f16 %f120, %rs103;}

	// end inline asm
	add.s64 	%rd55, %rd54, %rd64;
	// begin inline asm
	ld.global.nc.b16 %rs104, [%rd55];
	// end inline asm
	// begin inline asm
	{  cvt.f32.f16 %f121, %rs104;}

	// end inline asm
	fma.rn.f32 	%f142, %f120, %f121, %f141;
	ld.global.nc.u16 	%rs106, [%rd62+22];
	// begin inline asm
	{  cvt.f32.f16 %f122, %rs106;}

	// end inline asm
	add.s64 	%rd56, %rd55, %rd64;
	// begin inline asm
	ld.global.nc.b16 %rs107, [%rd56];
	// end inline asm
	// begin inline asm
	{  cvt.f32.f16 %f123, %rs107;}

	// end inline asm
	fma.rn.f32 	%f143, %f122, %f123, %f142;
	ld.global.nc.u16 	%rs109, [%rd62+24];
	// begin inline asm
	{  cvt.f32.f16 %f124, %rs109;}

	// end inline asm
	add.s64 	%rd57, %rd56, %rd64;
	// begin inline asm
	ld.global.nc.b16 %rs110, [%rd57];
	// end inline asm
	// begin inline asm
	{  cvt.f32.f16 %f125, %rs110;}

	// end inline asm
	fma.rn.f32 	%f144, %f124, %f125, %f143;
	ld.global.nc.u16 	%rs112, [%rd62+26];
	// begin inline asm
	{  cvt.f32.f16 %f126, %rs112;}

	// end inline asm
	add.s64 	%rd58, %rd57, %rd64;
	// begin inline asm
	ld.global.nc.b16 %rs113, [%rd58];
	// end inline asm
	// begin inline asm
	{  cvt.f32.f16 %f127, %rs113;}

	// end inline asm
	fma.rn.f32 	%f145, %f126, %f127, %f144;
	ld.global.nc.u16 	%rs115, [%rd62+28];
	// begin inline asm
	{  cvt.f32.f16 %f128, %rs115;}

	// end inline asm
	add.s64 	%rd59, %rd58, %rd64;
	// begin inline asm
	ld.global.nc.b16 %rs116, [%rd59];
	// end inline asm
	// begin inline asm
	{  cvt.f32.f16 %f129, %rs116;}

	// end inline asm
	fma.rn.f32 	%f146, %f128, %f129, %f145;
	ld.global.nc.u16 	%rs118, [%rd62+30];
	// begin inline asm
	{  cvt.f32.f16 %f130, %rs118;}

	// end inline asm
	add.s64 	%rd60, %rd59, %rd64;
	// begin inline asm
	ld.global.nc.b16 %rs119, [%rd60];
	// end inline asm
	// begin inline asm
	{  cvt.f32.f16 %f131, %rs119;}

	// end inline asm
	fma.rn.f32 	%f204, %f130, %f131, %f146;
	add.s32 	%r66, %r66, 16;
	add.s32 	%r71, %r71, %r12;
	add.s32 	%r70, %r70, 16;
	setp.ne.s32 	%p8, %r70, 0;
	@%p8 bra 	$L__BB1_11;
$L__BB1_12:
	setp.eq.s32 	%p9, %r10, 0;
	@%p9 bra 	$L__BB1_21;
	and.b32  	%r27, %r9, 7;
	setp.lt.u32 	%p10, %r10, 8;
	@%p10 bra 	$L__BB1_15;
	mul.wide.u32 	%rd73, %r66, 2;
	add.s64 	%rd74, %rd2, %rd73;
	ld.global.nc.u16 	%rs121, [%rd74];
	// begin inline asm
	{  cvt.f32.f16 %f148, %rs121;}

	// end inline asm
	mul.lo.s32 	%r57, %r66, %r40;
	mul.wide.s32 	%rd75, %r57, 2;
	add.s64 	%rd65, %rd1, %rd75;
	// begin inline asm
	ld.global.nc.b16 %rs122, [%rd65];
	// end inline asm
	// begin inline asm
	{  cvt.f32.f16 %f149, %rs122;}

	// end inline asm
	fma.rn.f32 	%f164, %f148, %f149, %f204;
	ld.global.nc.u16 	%rs124, [%rd74+2];
	// begin inline asm
	{  cvt.f32.f16 %f150, %rs124;}

	// end inline asm
	mul.wide.s32 	%rd76, %r40, 2;
	add.s64 	%rd66, %rd65, %rd76;
	// begin inline asm
	ld.global.nc.b16 %rs125, [%rd66];
	// end inline asm
	// begin inline asm
	{  cvt.f32.f16 %f151, %rs125;}

	// end inline asm
	fma.rn.f32 	%f165, %f150, %f151, %f164;
	ld.global.nc.u16 	%rs127, [%rd74+4];
	// begin inline asm
	{  cvt.f32.f16 %f152, %rs127;}

	// end inline asm
	add.s64 	%rd67, %rd66, %rd76;
	// begin inline asm
	ld.global.nc.b16 %rs128, [%rd67];
	// end inline asm
	// begin inline asm
	{  cvt.f32.f16 %f153, %rs128;}

	// end inline asm
	fma.rn.f32 	%f166, %f152, %f153, %f165;
	ld.global.nc.u16 	%rs130, [%rd74+6];
	// begin inline asm
	{  cvt.f32.f16 %f154, %rs130;}

	// end inline asm
	add.s64 	%rd68, %rd67, %rd76;
	// begin inline asm
	ld.global.nc.b16 %rs131, [%rd68];
	// end inline asm
	// begin inline asm
	{  cvt.f32.f16 %f155, %rs131;}

	// end inline asm
	fma.rn.f32 	%f167, %f154, %f155, %f166;
	ld.global.nc.u16 	%rs133, [%rd74+8];
	// begin inline asm
	{  cvt.f32.f16 %f156, %rs133;}

	// end inline asm
	add.s64 	%rd69, %rd68, %rd76;
	// begin inline asm
	ld.global.nc.b16 %rs134, [%rd69];
	// end inline asm
	// begin inline asm
	{  cvt.f32.f16 %f157, %rs134;}

	// end inline asm
	fma.rn.f32 	%f168, %f156, %f157, %f167;
	ld.global.nc.u16 	%rs136, [%rd74+10];
	// begin inline asm
	{  cvt.f32.f16 %f158, %rs136;}

	// end inline asm
	add.s64 	%rd70, %rd69, %rd76;
	// begin inline asm
	ld.global.nc.b16 %rs137, [%rd70];
	// end inline asm
	// begin inline asm
	{  cvt.f32.f16 %f159, %rs137;}

	// end inline asm
	fma.rn.f32 	%f169, %f158, %f159, %f168;
	ld.global.nc.u16 	%rs139, [%rd74+12];
	// begin inline asm
	{  cvt.f32.f16 %f160, %rs139;}

	// end inline asm
	add.s64 	%rd71, %rd70, %rd76;
	// begin inline asm
	ld.global.nc.b16 %rs140, [%rd71];
	// end inline asm
	// begin inline asm
	{  cvt.f32.f16 %f161, %rs140;}

	// end inline asm
	fma.rn.f32 	%f170, %f160, %f161, %f169;
	ld.global.nc.u16 	%rs142, [%rd74+14];
	// begin inline asm
	{  cvt.f32.f16 %f162, %rs142;}

	// end inline asm
	add.s64 	%rd72, %rd71, %rd76;
	// begin inline asm
	ld.global.nc.b16 %rs143, [%rd72];
	// end inline asm
	// begin inline asm
	{  cvt.f32.f16 %f163, %rs143;}

	// end inline asm
	fma.rn.f32 	%f204, %f162, %f163, %f170;
	add.s32 	%r66, %r66, 8;
$L__BB1_15:
	setp.eq.s32 	%p11, %r27, 0;
	@%p11 bra 	$L__BB1_21;
	and.b32  	%r30, %r9, 3;
	setp.lt.u32 	%p12, %r27, 4;
	@%p12 bra 	$L__BB1_18;
	mul.wide.u32 	%rd81, %r66, 2;
	add.s64 	%rd82, %rd2, %rd81;
	ld.global.nc.u16 	%rs145, [%rd82];
	// begin inline asm
	{  cvt.f32.f16 %f172, %rs145;}

	// end inline asm
	mul.lo.s32 	%r58, %r66, %r40;
	mul.wide.s32 	%rd83, %r58, 2;
	add.s64 	%rd77, %rd1, %rd83;
	// begin inline asm
	ld.global.nc.b16 %rs146, [%rd77];
	// end inline asm
	// begin inline asm
	{  cvt.f32.f16 %f173, %rs146;}

	// end inline asm
	fma.rn.f32 	%f180, %f172, %f173, %f204;
	ld.global.nc.u16 	%rs148, [%rd82+2];
	// begin inline asm
	{  cvt.f32.f16 %f174, %rs148;}

	// end inline asm
	mul.wide.s32 	%rd84, %r40, 2;
	add.s64 	%rd78, %rd77, %rd84;
	// begin inline asm
	ld.global.nc.b16 %rs149, [%rd78];
	// end inline asm
	// begin inline asm
	{  cvt.f32.f16 %f175, %rs149;}

	// end inline asm
	fma.rn.f32 	%f181, %f174, %f175, %f180;
	ld.global.nc.u16 	%rs151, [%rd82+4];
	// begin inline asm
	{  cvt.f32.f16 %f176, %rs151;}

	// end inline asm
	add.s64 	%rd79, %rd78, %rd84;
	// begin inline asm
	ld.global.nc.b16 %rs152, [%rd79];
	// end inline asm
	// begin inline asm
	{  cvt.f32.f16 %f177, %rs152;}

	// end inline asm
	fma.rn.f32 	%f182, %f176, %f177, %f181;
	ld.global.nc.u16 	%rs154, [%rd82+6];
	// begin inline asm
	{  cvt.f32.f16 %f178, %rs154;}

	// end inline asm
	add.s64 	%rd80, %rd79, %rd84;
	// begin inline asm
	ld.global.nc.b16 %rs155, [%rd80];
	// end inline asm
	// begin inline asm
	{  cvt.f32.f16 %f179, %rs155;}

	// end inline asm
	fma.rn.f32 	%f204, %f178, %f179, %f182;
	add.s32 	%r66, %r66, 4;
$L__BB1_18:
	setp.eq.s32 	%p13, %r30, 0;
	@%p13 bra 	$L__BB1_21;
	mul.lo.s32 	%r77, %r66, %r40;
	mul.wide.u32 	%rd85, %r66, 2;
	add.s64 	%rd94, %rd2, %rd85;
	neg.s32 	%r76, %r30;
$L__BB1_20:
	.pragma "nounroll";
	ld.global.nc.u16 	%rs157, [%rd94];
	// begin inline asm
	{  cvt.f32.f16 %f183, %rs157;}

	// end inline asm
	mul.wide.s32 	%rd87, %r77, 2;
	add.s64 	%rd86, %rd1, %rd87;
	// begin inline asm
	ld.global.nc.b16 %rs158, [%rd86];
	// end inline asm
	// begin inline asm
	{  cvt.f32.f16 %f184, %rs158;}

	// end inline asm
	fma.rn.f32 	%f204, %f183, %f184, %f204;
	add.s32 	%r77, %r77, %r40;
	add.s64 	%rd94, %rd94, 2;
	add.s32 	%r76, %r76, 1;
	setp.ne.s32 	%p14, %r76, 0;
	@%p14 bra 	$L__BB1_20;
$L__BB1_21:
	ld.param.f32 	%f190, [_ZN8pygpukit3ops4gemv16gemv_fp16_kernelINS1_10GemvConfigEEEvPK6__halfS6_PS4_iiff_param_6];
	ld.param.u64 	%rd93, [_ZN8pygpukit3ops4gemv16gemv_fp16_kernelINS1_10GemvConfigEEEvPK6__halfS6_PS4_iiff_param_2];
	setp.eq.f32 	%p15, %f190, 0f00000000;
	cvta.to.global.u64 	%rd88, %rd93;
	add.s64 	%rd6, %rd88, %rd10;
	@%p15 bra 	$L__BB1_23;
	ld.param.f32 	%f191, [_ZN8pygpukit3ops4gemv16gemv_fp16_kernelINS1_10GemvConfigEEEvPK6__halfS6_PS4_iiff_param_6];
	ld.param.f32 	%f189, [_ZN8pygpukit3ops4gemv16gemv_fp16_kernelINS1_10GemvConfigEEEvPK6__halfS6_PS4_iiff_param_5];
	ld.global.u16 	%rs160, [%rd6];
	// begin inline asm
	{  cvt.f32.f16 %f185, %rs160;}

	// end inline asm
	mul.f32 	%f186, %f191, %f185;
	fma.rn.f32 	%f205, %f189, %f204, %f186;
	bra.uni 	$L__BB1_24;
$L__BB1_23:
	ld.param.f32 	%f188, [_ZN8pygpukit3ops4gemv16gemv_fp16_kernelINS1_10GemvConfigEEEvPK6__halfS6_PS4_iiff_param_5];
	mul.f32 	%f205, %f188, %f204;
$L__BB1_24:
	// begin inline asm
	{  cvt.rn.f16.f32 %rs161, %f205;}

	// end inline asm
	st.global.u16 	[%rd6], %rs161;
$L__BB1_25:
	ret;

}
	// .globl	_ZN8pygpukit3ops4gemv16gemv_fp32_kernelINS1_10GemvConfigEEEvPKfS5_Pfiiff
.visible .entry _ZN8pygpukit3ops4gemv16gemv_fp32_kernelINS1_10GemvConfigEEEvPKfS5_Pfiiff(
	.param .u64 .ptr .align 1 _ZN8pygpukit3ops4gemv16gemv_fp32_kernelINS1_10GemvConfigEEEvPKfS5_Pfiiff_param_0,
	.param .u64 .ptr .align 1 _ZN8pygpukit3ops4gemv16gemv_fp32_kernelINS1_10GemvConfigEEEvPKfS5_Pfiiff_param_1,
	.param .u64 .ptr .align 1 _ZN8pygpukit3ops4gemv16gemv_fp32_kernelINS1_10GemvConfigEEEvPKfS5_Pfiiff_param_2,
	.param .u32 _ZN8pygpukit3ops4gemv16gemv_fp32_kernelINS1_10GemvConfigEEEvPKfS5_Pfiiff_param_3,
	.param .u32 _ZN8pygpukit3ops4gemv16gemv_fp32_kernelINS1_10GemvConfigEEEvPKfS5_Pfiiff_param_4,
	.param .f32 _ZN8pygpukit3ops4gemv16gemv_fp32_kernelINS1_10GemvConfigEEEvPKfS5_Pfiiff_param_5,
	.param .f32 _ZN8pygpukit3ops4gemv16gemv_fp32_kernelINS1_10GemvConfigEEEvPKfS5_Pfiiff_param_6
)
{
	.reg .pred 	%p<16>;
	.reg .b32 	%r<78>;
	.reg .b32 	%f<205>;
	.reg .b64 	%rd<95>;

	ld.param.u64 	%rd8, [_ZN8pygpukit3ops4gemv16gemv_fp32_kernelINS1_10GemvConfigEEEvPKfS5_Pfiiff_param_1];
	ld.param.u32 	%r40, [_ZN8pygpukit3ops4gemv16gemv_fp32_kernelINS1_10GemvConfigEEEvPKfS5_Pfiiff_param_4];
	mov.u32 	%r41, %tid.x;
	mov.u32 	%r42, %ctaid.x;
	shl.b32 	%r43, %r42, 8;
	add.s32 	%r1, %r43, %r41;
	setp.ge.s32 	%p1, %r1, %r40;
	@%p1 bra 	$L__BB2_25;
	ld.param.u32 	%r59, [_ZN8pygpukit3ops4gemv16gemv_fp32_kernelINS1_10GemvConfigEEEvPKfS5_Pfiiff_param_3];
	mul.wide.s32 	%rd10, %r1, 4;
	add.s64 	%rd1, %rd8, %rd10;
	setp.lt.s32 	%p2, %r59, 8;
	mov.b32 	%r66, 0;
	mov.f32 	%f203, 0f00000000;
	@%p2 bra 	$L__BB2_8;
	ld.param.u32 	%r60, [_ZN8pygpukit3ops4gemv16gemv_fp32_kernelINS1_10GemvConfigEEEvPKfS5_Pfiiff_param_3];
	add.s32 	%r2, %r60, -8;
	setp.lt.u32 	%p3, %r2, 8;
	mov.f32 	%f203, 0f00000000;
	mov.b32 	%r66, 0;
	mov.b32 	%r64, 8;
	@%p3 bra 	$L__BB2_6;
	shr.u32 	%r49, %r2, 3;
	add.s32 	%r50, %r49, 1;
	and.b32  	%r51, %r50, 1073741822;
	neg.s32 	%r67, %r51;
	mov.f32 	%f203, 0f00000000;
	mov.b32 	%r68, 0;
	mul.wide.s32 	%rd31, %r40, 4;
	shl.b32 	%r52, %r40, 4;
	mov.u32 	%r66, %r68;
$L__BB2_4:
	ld.param.u64 	%rd90, [_ZN8pygpukit3ops4gemv16gemv_fp32_kernelINS1_10GemvConfigEEEvPKfS5_Pfiiff_param_0];
	cvta.to.global.u64 	%rd27, %rd90;
	mul.wide.u32 	%rd28, %r66, 4;
	add.s64 	%rd29, %rd27, %rd28;
	ld.global.nc.f32 	%f45, [%rd29];
	ld.global.nc.f32 	%f46, [%rd29+4];
	ld.global.nc.f32 	%f47, [%rd29+8];
	ld.global.nc.f32 	%f48, [%rd29+12];
	ld.global.nc.f32 	%f49, [%rd29+16];
	ld.global.nc.f32 	%f50, [%rd29+20];
	ld.global.nc.f32 	%f51, [%rd29+24];
	ld.global.nc.f32 	%f52, [%rd29+28];
	mul.wide.s32 	%rd30, %r68, 4;
	add.s64 	%rd11, %rd1, %rd30;
	// begin inline asm
	ld.global.nc.f32 %f29, [%rd11];
	// end inline asm
	add.s64 	%rd12, %rd11, %rd31;
	// begin inline asm
	ld.global.nc.f32 %f30, [%rd12];
	// end inline asm
	add.s64 	%rd13, %rd12, %rd31;
	// begin inline asm
	ld.global.nc.f32 %f31, [%rd13];
	// end inline asm
	add.s64 	%rd14, %rd13, %rd31;
	// begin inline asm
	ld.global.nc.f32 %f32, [%rd14];
	// end inline asm
	add.s64 	%rd15, %rd14, %rd31;
	// begin inline asm
	ld.global.nc.f32 %f33, [%rd15];
	// end inline asm
	add.s64 	%rd16, %rd15, %rd31;
	// begin inline asm
	ld.global.nc.f32 %f34, [%rd16];
	// end inline asm
	add.s64 	%rd17, %rd16, %rd31;
	// begin inline asm
	ld.global.nc.f32 %f35, [%rd17];
	// end inline asm
	add.s64 	%rd18, %rd17, %rd31;
	// begin inline asm
	ld.global.nc.f32 %f36, [%rd18];
	// end inline asm
	fma.rn.f32 	%f53, %f45, %f29, %f203;
	fma.rn.f32 	%f54, %f46, %f30, %f53;
	fma.rn.f32 	%f55, %f47, %f31, %f54;
	fma.rn.f32 	%f56, %f48, %f32, %f55;
	fma.rn.f32 	%f57, %f49, %f33, %f56;
	fma.rn.f32 	%f58, %f50, %f34, %f57;
	fma.rn.f32 	%f59, %f51, %f35, %f58;
	fma.rn.f32 	%f60, %f52, %f36, %f59;
	ld.global.nc.f32 	%f61, [%rd29+32];
	ld.global.nc.f32 	%f62, [%rd29+36];
	ld.global.nc.f32 	%f63, [%rd29+40];
	ld.global.nc.f32 	%f64, [%rd29+44];
	ld.global.nc.f32 	%f65, [%rd29+48];
	ld.global.nc.f32 	%f66, [%rd29+52];
	ld.global.nc.f32 	%f67, [%rd29+56];
	ld.global.nc.f32 	%f68, [%rd29+60];
	add.s64 	%rd19, %rd18, %rd31;
	// begin inline asm
	ld.global.nc.f32 %f37, [%rd19];
	// end inline asm
	add.s64 	%rd20, %rd19, %rd31;
	// begin inline asm
	ld.global.nc.f32 %f38, [%rd20];
	// end inline asm
	add.s64 	%rd21, %rd20, %rd31;
	// begin inline asm
	ld.global.nc.f32 %f39, [%rd21];
	// end inline asm
	add.s64 	%rd22, %rd21, %rd31;
	// begin inline asm
	ld.global.nc.f32 %f40, [%rd22];
	// end inline asm
	add.s64 	%rd23, %rd22, %rd31;
	// begin inline asm
	ld.global.nc.f32 %f41, [%rd23];
	// end inline asm
	add.s64 	%rd24, %rd23, %rd31;
	// begin inline asm
	ld.global.nc.f32 %f42, [%rd24];
	// end inline asm
	add.s64 	%rd25, %rd24, %rd31;
	// begin inline asm
	ld.global.nc.f32 %f43, [%rd25];
	// end inline asm
	add.s64 	%rd26, %rd25, %rd31;
	// begin inline asm
	ld.global.nc.f32 %f44, [%rd26];
	// end inline asm
	fma.rn.f32 	%f69, %f61, %f37, %f60;
	fma.rn.f32 	%f70, %f62, %f38, %f69;
	fma.rn.f32 	%f71, %f63, %f39, %f70;
	fma.rn.f32 	%f72, %f64, %f40, %f71;
	fma.rn.f32 	%f73, %f65, %f41, %f72;
	fma.rn.f32 	%f74, %f66, %f42, %f73;
	fma.rn.f32 	%f75, %f67, %f43, %f74;
	fma.rn.f32 	%f203, %f68, %f44, %f75;
	add.s32 	%r66, %r66, 16;
	add.s32 	%r68, %r68, %r52;
	add.s32 	%r67, %r67, 2;
	setp.eq.s32 	%p4, %r67, 0;
	@%p4 bra 	$L__BB2_5;
	bra.uni 	$L__BB2_4;
$L__BB2_5:
	add.s32 	%r64, %r66, 8;
$L__BB2_6:
	and.b32  	%r53, %r2, 8;
	setp.ne.s32 	%p5, %r53, 0;
	@%p5 bra 	$L__BB2_8;
	ld.param.u64 	%rd91, [_ZN8pygpukit3ops4gemv16gemv_fp32_kernelINS1_10GemvConfigEEEvPKfS5_Pfiiff_param_0];
	cvta.to.global.u64 	%rd40, %rd91;
	mul.wide.u32 	%rd41, %r66, 4;
	add.s64 	%rd42, %rd40, %rd41;
	ld.global.nc.f32 	%f84, [%rd42];
	ld.global.nc.f32 	%f85, [%rd42+4];
	ld.global.nc.f32 	%f86, [%rd42+8];
	ld.global.nc.f32 	%f87, [%rd42+12];
	ld.global.nc.f32 	%f88, [%rd42+16];
	ld.global.nc.f32 	%f89, [%rd42+20];
	ld.global.nc.f32 	%f90, [%rd42+24];
	ld.global.nc.f32 	%f91, [%rd42+28];
	mul.lo.s32 	%r54, %r66, %r40;
	mul.wide.s32 	%rd43, %r54, 4;
	add.s64 	%rd32, %rd1, %rd43;
	// begin inline asm
	ld.global.nc.f32 %f76, [%rd32];
	// end inline asm
	mul.wide.s32 	%rd44, %r40, 4;
	add.s64 	%rd33, %rd32, %rd44;
	// begin inline asm
	ld.global.nc.f32 %f77, [%rd33];
	// end inline asm
	add.s64 	%rd34, %rd33, %rd44;
	// begin inline asm
	ld.global.nc.f32 %f78, [%rd34];
	// end inline asm
	add.s64 	%rd35, %rd34, %rd44;
	// begin inline asm
	ld.global.nc.f32 %f79, [%rd35];
	// end inline asm
	add.s64 	%rd36, %rd35, %rd44;
	// begin inline asm
	ld.global.nc.f32 %f80, [%rd36];
	// end inline asm
	add.s64 	%rd37, %rd36, %rd44;
	// begin inline asm
	ld.global.nc.f32 %f81, [%rd37];
	// end inline asm
	add.s64 	%rd38, %rd37, %rd44;
	// begin inline asm
	ld.global.nc.f32 %f82, [%rd38];
	// end inline asm
	add.s64 	%rd39, %rd38, %rd44;
	// begin inline asm
	ld.global.nc.f32 %f83, [%rd39];
	// end inline asm
	fma.rn.f32 	%f92, %f84, %f76, %f203;
	fma.rn.f32 	%f93, %f85, %f77, %f92;
	fma.rn.f32 	%f94, %f86, %f78, %f93;
	fma.rn.f32 	%f95, %f87, %f79, %f94;
	fma.rn.f32 	%f96, %f88, %f80, %f95;
	fma.rn.f32 	%f97, %f89, %f81, %f96;
	fma.rn.f32 	%f98, %f90, %f82, %f97;
	fma.rn.f32 	%f203, %f91, %f83, %f98;
	mov.u32 	%r66, %r64;
$L__BB2_8:
	ld.param.u32 	%r61, [_ZN8pygpukit3ops4gemv16gemv_fp32_kernelINS1_10GemvConfigEEEvPKfS5_Pfiiff_param_3];
	setp.ge.s32 	%p6, %r66, %r61;
	@%p6 bra 	$L__BB2_21;
	ld.param.u32 	%r62, [_ZN8pygpukit3ops4gemv16gemv_fp32_kernelINS1_10GemvConfigEEEvPKfS5_Pfiiff_param_3];
	ld.param.u64 	%rd92, [_ZN8pygpukit3ops4gemv16gemv_fp32_kernelINS1_10GemvConfigEEEvPKfS5_Pfiiff_param_0];
	cvta.to.global.u64 	%rd2, %rd92;
	sub.s32 	%r9, %r62, %r66;
	and.b32  	%r10, %r9, 15;
	sub.s32 	%r55, %r66, %r62;
	setp.gt.u32 	%p7, %r55, -16;
	@%p7 bra 	$L__BB2_12;
	mul.lo.s32 	%r71, %r66, %r40;
	shl.b32 	%r12, %r40, 4;
	and.b32  	%r56, %r9, -16;
	neg.s32 	%r70, %r56;
	mul.wide.s32 	%rd64, %r40, 4;
$L__BB2_11:
	.pragma "nounroll";
	mul.wide.u32 	%rd61, %r66, 4;
	add.s64 	%rd62, %rd2, %rd61;
	ld.global.nc.f32 	%f116, [%rd62];
	mul.wide.s32 	%rd63, %r71, 4;
	add.s64 	%rd45, %rd1, %rd63;
	// begin inline asm
	ld.global.nc.f32 %f100, [%rd45];
	// end inline asm
	fma.rn.f32 	%f117, %f116, %f100, %f203;
	ld.global.nc.f32 	%f118, [%rd62+4];
	add.s64 	%rd46, %rd45, %rd64;
	// begin inline asm
	ld.global.nc.f32 %f101, [%rd46];
	// end inline asm
	fma.rn.f32 	%f119, %f118, %f101, %f117;
	ld.global.nc.f32 	%f120, [%rd62+8];
	add.s64 	%rd47, %rd46, %rd64;
	// begin inline asm
	ld.global.nc.f32 %f102, [%rd47];
	// end inline asm
	fma.rn.f32 	%f121, %f120, %f102, %f119;
	ld.global.nc.f32 	%f122, [%rd62+12];
	add.s64 	%rd48, %rd47, %rd64;
	// begin inline asm
	ld.global.nc.f32 %f103, [%rd48];
	// end inline asm
	fma.rn.f32 	%f123, %f122, %f103, %f121;
	ld.global.nc.f32 	%f124, [%rd62+16];
	add.s64 	%rd49, %rd48, %rd64;
	// begin inline asm
	ld.global.nc.f32 %f104, [%rd49];
	// end inline asm
	fma.rn.f32 	%f125, %f124, %f104, %f123;
	ld.global.nc.f32 	%f126, [%rd62+20];
	add.s64 	%rd50, %rd49, %rd64;
	// begin inline asm
	ld.global.nc.f32 %f105, [%rd50];
	// end inline asm
	fma.rn.f32 	%f127, %f126, %f105, %f125;
	ld.global.nc.f32 	%f128, [%rd62+24];
	add.s64 	%rd51, %rd50, %rd64;
	// begin inline asm
	ld.global.nc.f32 %f106, [%rd51];
	// end inline asm
	fma.rn.f32 	%f129, %f128, %f106, %f127;
	ld.global.nc.f32 	%f130, [%rd62+28];
	add.s64 	%rd52, %rd51, %rd64;
	// begin inline asm
	ld.global.nc.f32 %f107, [%rd52];
	// end inline asm
	fma.rn.f32 	%f131, %f130, %f107, %f129;
	ld.global.nc.f32 	%f132, [%rd62+32];
	add.s64 	%rd53, %rd52, %rd64;
	// begin inline asm
	ld.global.nc.f32 %f108, [%rd53];
	// end inline asm
	fma.rn.f32 	%f133, %f132, %f108, %f131;
	ld.global.nc.f32 	%f134, [%rd62+36];
	add.s64 	%rd54, %rd53, %rd64;
	// begin inline asm
	ld.global.nc.f32 %f109, [%rd54];
	// end inline asm
	fma.rn.f32 	%f135, %f134, %f109, %f133;
	ld.global.nc.f32 	%f136, [%rd62+40];
	add.s64 	%rd55, %rd54, %rd64;
	// begin inline asm
	ld.global.nc.f32 %f110, [%rd55];
	// end inline asm
	fma.rn.f32 	%f137, %f136, %f110, %f135;
	ld.global.nc.f32 	%f138, [%rd62+44];
	add.s64 	%rd56, %rd55, %rd64;
	// begin inline asm
	ld.global.nc.f32 %f111, [%rd56];
	// end inline asm
	fma.rn.f32 	%f139, %f138, %f111, %f137;
	ld.global.nc.f32 	%f140, [%rd62+48];
	add.s64 	%rd57, %rd56, %rd64;
	// begin inline asm
	ld.global.nc.f32 %f112, [%rd57];
	// end inline asm
	fma.rn.f32 	%f141, %f140, %f112, %f139;
	ld.global.nc.f32 	%f142, [%rd62+52];
	add.s64 	%rd58, %rd57, %rd64;
	// begin inline asm
	ld.global.nc.f32 %f113, [%rd58];
	// end inline asm
	fma.rn.f32 	%f143, %f142, %f113, %f141;
	ld.global.nc.f32 	%f144, [%rd62+56];
	add.s64 	%rd59, %rd58, %rd64;
	// begin inline asm
	ld.global.nc.f32 %f114, [%rd59];
	// end inline asm
	fma.rn.f32 	%f145, %f144, %f114, %f143;
	ld.global.nc.f32 	%f146, [%rd62+60];
	add.s64 	%rd60, %rd59, %rd64;
	// begin inline asm
	ld.global.nc.f32 %f115, [%rd60];
	// end inline asm
	fma.rn.f32 	%f203, %f146, %f115, %f145;
	add.s32 	%r66, %r66, 16;
	add.s32 	%r71, %r71, %r12;
	add.s32 	%r70, %r70, 16;
	setp.ne.s32 	%p8, %r70, 0;
	@%p8 bra 	$L__BB2_11;
$L__BB2_12:
	setp.eq.s32 	%p9, %r10, 0;
	@%p9 bra 	$L__BB2_21;
	and.b32  	%r27, %r9, 7;
	setp.lt.u32 	%p10, %r10, 8;
	@%p10 bra 	$L__BB2_15;
	mul.wide.u32 	%rd73, %r66, 4;
	add.s64 	%rd74, %rd2, %rd73;
	ld.global.nc.f32 	%f156, [%rd74];
	mul.lo.s32 	%r57, %r66, %r40;
	mul.wide.s32 	%rd75, %r57, 4;
	add.s64 	%rd65, %rd1, %rd75;
	// begin inline asm
	ld.global.nc.f32 %f148, [%rd65];
	// end inline asm
	fma.rn.f32 	%f157, %f156, %f148, %f203;
	ld.global.nc.f32 	%f158, [%rd74+4];
	mul.wide.s32 	%rd76, %r40, 4;
	add.s64 	%rd66, %rd65, %rd76;
	// begin inline asm
	ld.global.nc.f32 %f149, [%rd66];
	// end inline asm
	fma.rn.f32 	%f159, %f158, %f149, %f157;
	ld.global.nc.f32 	%f160, [%rd74+8];
	add.s64 	%rd67, %rd66, %rd76;
	// begin inline asm
	ld.global.nc.f32 %f150, [%rd67];
	// end inline asm
	fma.rn.f32 	%f161, %f160, %f150, %f159;
	ld.global.nc.f32 	%f162, [%rd74+12];
	add.s64 	%rd68, %rd67, %rd76;
	// begin inline asm
	ld.global.nc.f32 %f151, [%rd68];
	// end inline asm
	fma.rn.f32 	%f163, %f162, %f151, %f161;
	ld.global.nc.f32 	%f164, [%rd74+16];
	add.s64 	%rd69, %rd68, %rd76;
	// begin inline asm
	ld.global.nc.f32 %f152, [%rd69];
	// end inline asm
	fma.rn.f32 	%f165, %f164, %f152, %f163;
	ld.global.nc.f32 	%f166, [%rd74+20];
	add.s64 	%rd70, %rd69, %rd76;
	// begin inline asm
	ld.global.nc.f32 %f153, [%rd70];
	// end inline asm
	fma.rn.f32 	%f167, %f166, %f153, %f165;
	ld.global.nc.f32 	%f168, [%rd74+24];
	add.s64 	%rd71, %rd70, %rd76;
	// begin inline asm
	ld.global.nc.f32 %f154, [%rd71];
	// end inline asm
	fma.rn.f32 	%f169, %f168, %f154, %f167;
	ld.global.nc.f32 	%f170, [%rd74+28];
	add.s64 	%rd72, %rd71, %rd76;
	// begin inline asm
	ld.global.nc.f32 %f155, [%rd72];
	// end inline asm
	fma.rn.f32 	%f203, %f170, %f155, %f169;
	add.s32 	%r66, %r66, 8;
$L__BB2_15:
	setp.eq.s32 	%p11, %r27, 0;
	@%p11 bra 	$L__BB2_21;
	and.b32  	%r30, %r9, 3;
	setp.lt.u32 	%p12, %r27, 4;
	@%p12 bra 	$L__BB2_18;
	mul.wide.u32 	%rd81, %r66, 4;
	add.s64 	%rd82, %rd2, %rd81;
	ld.global.nc.f32 	%f176, [%rd82];
	mul.lo.s32 	%r58, %r66, %r40;
	mul.wide.s32 	%rd83, %r58, 4;
	add.s64 	%rd77, %rd1, %rd83;
	// begin inline asm
	ld.global.nc.f32 %f172, [%rd77];
	// end inline asm
	fma.rn.f32 	%f177, %f176, %f172, %f203;
	ld.global.nc.f32 	%f178, [%rd82+4];
	mul.wide.s32 	%rd84, %r40, 4;
	add.s64 	%rd78, %rd77, %rd84;
	// begin inline asm
	ld.global.nc.f32 %f173, [%rd78];
	// end inline asm
	fma.rn.f32 	%f179, %f178, %f173, %f177;
	ld.global.nc.f32 	%f180, [%rd82+8];
	add.s64 	%rd79, %rd78, %rd84;
	// begin inline asm
	ld.global.nc.f32 %f174, [%rd79];
	// end inline asm
	fma.rn.f32 	%f181, %f180, %f174, %f179;
	ld.global.nc.f32 	%f182, [%rd82+12];
	add.s64 	%rd80, %rd79, %rd84;
	// begin inline asm
	ld.global.nc.f32 %f175, [%rd80];
	// end inline asm
	fma.rn.f32 	%f203, %f182, %f175, %f181;
	add.s32 	%r66, %r66, 4;
$L__BB2_18:
	setp.eq.s32 	%p13, %r30, 0;
	@%p13 bra 	$L__BB2_21;
	mul.lo.s32 	%r77, %r66, %r40;
	mul.wide.u32 	%rd85, %r66, 4;
	add.s64 	%rd94, %rd2, %rd85;
	neg.s32 	%r76, %r30;
$L__BB2_20:
	.pragma "nounroll";
	ld.global.nc.f32 	%f184, [%rd94];
	mul.wide.s32 	%rd87, %r77, 4;
	add.s64 	%rd86, %rd1, %rd87;
	// begin inline asm
	ld.global.nc.f32 %f183, [%rd86];
	// end inline asm
	fma.rn.f32 	%f203, %f184, %f183, %f203;
	add.s32 	%r77, %r77, %r40;
	add.s64 	%rd94, %rd94, 4;
	add.s32 	%r76, %r76, 1;
	setp.ne.s32 	%p14, %r76, 0;
	@%p14 bra 	$L__BB2_20;
$L__BB2_21:
	ld.param.f32 	%f189, [_ZN8pygpukit3ops4gemv16gemv_fp32_kernelINS1_10GemvConfigEEEvPKfS5_Pfiiff_param_6];
	ld.param.u64 	%rd93, [_ZN8pygpukit3ops4gemv16gemv_fp32_kernelINS1_10GemvConfigEEEvPKfS5_Pfiiff_param_2];
	setp.eq.f32 	%p15, %f189, 0f00000000;
	cvta.to.global.u64 	%rd88, %rd93;
	add.s64 	%rd6, %rd88, %rd10;
	@%p15 bra 	$L__BB2_23;
	ld.param.f32 	%f190, [_ZN8pygpukit3ops4gemv16gemv_fp32_kernelINS1_10GemvConfigEEEvPKfS5_Pfiiff_param_6];
	ld.param.f32 	%f188, [_ZN8pygpukit3ops4gemv16gemv_fp32_kernelINS1_10GemvConfigEEEvPKfS5_Pfiiff_param_5];
	ld.global.f32 	%f185, [%rd6];
	mul.f32 	%f186, %f190, %f185;
	fma.rn.f32 	%f204, %f188, %f203, %f186;
	bra.uni 	$L__BB2_24;
$L__BB2_23:
	ld.param.f32 	%f187, [_ZN8pygpukit3ops4gemv16gemv_fp32_kernelINS1_10GemvConfigEEEvPKfS5_Pfiiff_param_5];
	mul.f32 	%f204, %f187, %f203;
$L__BB2_24:
	st.global.f32 	[%rd6], %f204;
$L__BB2_25:
	ret;

}
	// .globl	_ZN8pygpukit3ops4gemv24gemv_bf16_batched_kernelINS1_10GemvConfigEEEvPK13__nv_bfloat16S6_PS4_iiiff
.visible .entry _ZN8pygpukit3ops4gemv24gemv_bf16_batched_kernelINS1_10GemvConfigEEEvPK13__nv_bfloat16S6_PS4_iiiff(
	.param .u64 .ptr .align 1 _ZN8pygpukit3ops4gemv24gemv_bf16_batched_kernelINS1_10GemvConfigEEEvPK13__nv_bfloat16S6_PS4_iiiff_param_0,
	.param .u64 .ptr .align 1 _ZN8pygpukit3ops4gemv24gemv_bf16_batched_kernelINS1_10GemvConfigEEEvPK13__nv_bfloat16S6_PS4_iiiff_param_1,
	.param .u64 .ptr .align 1 _ZN8pygpukit3ops4gemv24gemv_bf16_batched_kernelINS1_10GemvConfigEEEvPK13__nv_bfloat16S6_PS4_iiiff_param_2,
	.param .u32 _ZN8pygpukit3ops4gemv24gemv_bf16_batched_kernelINS1_10GemvConfigEEEvPK13__nv_bfloat16S6_PS4_iiiff_param_3,
	.param .u32 _ZN8pygpukit3ops4gemv24gemv_bf16_batched_kernelINS1_10GemvConfigEEEvPK13__nv_bfloat16S6_PS4_iiiff_param_4,
	.param .u32 _ZN8pygpukit3ops4gemv24gemv_bf16_batched_kernelINS1_10GemvConfigEEEvPK13__nv_bfloat16S6_PS4_iiiff_param_5,
	.param .f32 _ZN8pygpukit3ops4gemv24gemv_bf16_batched_kernelINS1_10GemvConfigEEEvPK13__nv_bfloat16S6_PS4_iiiff_param_6,
	.param .f32 _ZN8pygpukit3ops4gemv24gemv_bf16_batched_kernelINS1_10GemvConfigEEEvPK13__nv_bfloat16S6_PS4_iiiff_param_7
)
{
	.reg .pred 	%p<18>;
	.reg .b16 	%rs<162>;
	.reg .b32 	%r<100>;
	.reg .b32 	%f<204>;
	.reg .b64 	%rd<116>;

	ld.param.u64 	%rd9, [_ZN8pygpukit3ops4gemv24gemv_bf16_batched_kernelINS1_10GemvConfigEEEvPK13__nv_bfloat16S6_PS4_iiiff_param_0];
	ld.param.u64 	%rd10, [_ZN8pygpukit3ops4gemv24gemv_bf16_batched_kernelINS1_10GemvConfigEEEvPK13__nv_bfloat16S6_PS4_iiiff_param_1];
	ld.param.u32 	%r40, [_ZN8pygpukit3ops4gemv24gemv_bf16_batched_kernelINS1_10GemvConfigEEEvPK13__nv_bfloat16S6_PS4_iiiff_param_3];
	ld.param.u32 	%r41, [_ZN8pygpukit3ops4gemv24gemv_bf16_batched_kernelINS1_10GemvConfigEEEvPK13__nv_bfloat16S6_PS4_iiiff_param_4];
	ld.param.u32 	%r42, [_ZN8pygpukit3ops4gemv24gemv_bf16_batched_kernelINS1_10GemvConfigEEEvPK13__nv_bfloat16S6_PS4_iiiff_param_5];
	ld.param.f32 	%f23, [_ZN8pygpukit3ops4gemv24gemv_bf16_batched_kernelINS1_10GemvConfigEEEvPK13__nv_bfloat16S6_PS4_iiiff_param_6];
	mov.u32 	%r43, %tid.x;
	mov.u32 	%r44, %ctaid.x;
	shl.b32 	%r45, %r44, 8;
	mov.u32 	%r1, %ctaid.y;
	add.s32 	%r2, %r45, %r43;
	setp.ge.s32 	%p1, %r2, %r41;
	setp.ge.s32 	%p2, %r1, %r42;
	or.pred  	%p3, %p1, %p2;
	@%p3 bra 	$L__BB3_25;
	cvta.to.global.u64 	%rd1, %rd9;
	mul.lo.s32 	%r47, %r40, %r1;
	cvt.s64.s32 	%rd2, %r47;
	cvt.s64.s32 	%rd3, %r2;
	mul.wide.s32 	%rd12, %r2, 2;
	add.s64 	%rd4, %rd10, %rd12;
	setp.lt.s32 	%p4, %r40, 8;
	mov.b32 	%r88, 0;
	mov.f32 	%f202, 0f00000000;
	@%p4 bra 	$L__BB3_8;
	add.s32 	%r3, %r40, -8;
	setp.lt.u32 	%p5, %r3, 8;
	mov.f32 	%f202, 0f00000000;
	mov.b32 	%r88, 0;
	mov.b32 	%r86, 8;
	@%p5 bra 	$L__BB3_6;
	shr.u32 	%r52, %r3, 3;
	add.s32 	%r53, %r52, 1;
	and.b32  	%r54, %r53, 1073741822;
	neg.s32 	%r89, %r54;
	mov.f32 	%f202, 0f00000000;
	mov.b32 	%r90, 0;
	mov.u32 	%r88, %r90;
$L__BB3_4:
	ld.param.u32 	%r76, [_ZN8pygpukit3ops4gemv24gemv_bf16_batched_kernelINS1_10GemvConfigEEEvPK13__nv_bfloat16S6_PS4_iiiff_param_4];
	cvt.u64.u32 	%rd37, %r88;
	add.s64 	%rd38, %rd37, %rd2;
	shl.b64 	%rd39, %rd38, 1;
	add.s64 	%rd13, %rd9, %rd39;
	// begin inline asm
	ld.global.nc.b32 %r55, [%rd13];
	// end inline asm
	add.s64 	%rd14, %rd13, 4;
	// begin inline asm
	ld.global.nc.b32 %r56, [%rd14];
	// end inline asm
	add.s64 	%rd15, %rd13, 8;
	// begin inline asm
	ld.global.nc.b32 %r57, [%rd15];
	// end inline asm
	add.s64 	%rd16, %rd13, 12;
	// begin inline asm
	ld.global.nc.b32 %r58, [%rd16];
	// end inline asm
	mov.b32 	{%rs1, %rs2}, %r55;
	// begin inline asm
	{ cvt.f32.bf16 %f29, %rs1;}

	// end inline asm
	// begin inline asm
	{ cvt.f32.bf16 %f30, %rs2;}

	// end inline asm
	mov.b32 	{%rs3, %rs4}, %r56;
	// begin inline asm
	{ cvt.f32.bf16 %f31, %rs3;}

	// end inline asm
	// begin inline asm
	{ cvt.f32.bf16 %f32, %rs4;}

	// end inline asm
	mov.b32 	{%rs5, %rs6}, %r57;
	// begin inline asm
	{ cvt.f32.bf16 %f33, %rs5;}

	// end inline asm
	// begin inline asm
	{ cvt.f32.bf16 %f34, %rs6;}

	// end inline asm
	mov.b32 	{%rs7, %rs8}, %r58;
	// begin inline asm
	{ cvt.f32.bf16 %f35, %rs7;}

	// end inline asm
	// begin inline asm
	{ cvt.f32.bf16 %f36, %rs8;}

	// end inline asm
	mul.wide.s32 	%rd40, %r90, 2;
	add.s64 	%rd17, %rd4, %rd40;
	// begin inline asm
	ld.global.nc.b16 %rs9, [%rd17];
	// end inline asm
	// begin inline asm
	{ cvt.f32.bf16 %f37, %rs9;}

	// end inline asm
	mul.wide.s32 	%rd41, %r76, 2;
	add.s64 	%rd18, %rd17, %rd41;
	// begin inline asm
	ld.global.nc.b16 %rs11, [%rd18];
	// end inline asm
	// begin inline asm
	{ cvt.f32.bf16 %f38, %rs11;}

	// end inline asm
	add.s64 	%rd19, %rd18, %rd41;
	// begin inline asm
	ld.global.nc.b16 %rs13, [%rd19];
	// end inline asm
	// begin inline asm
	{ cvt.f32.bf16 %f39, %rs13;}

	// end inline asm
	add.s64 	%rd20, %rd19, %rd41;
	// begin inline asm
	ld.global.nc.b16 %rs15, [%rd20];
	// end inline asm
	// begin inline asm
	{ cvt.f32.bf16 %f40, %rs15;}

	// end inline asm
	add.s64 	%rd21, %rd20, %rd41;
	// begin inline asm
	ld.global.nc.b16 %rs17, [%rd21];
	// end inline asm
	// begin inline asm
	{ cvt.f32.bf16 %f41, %rs17;}

	// end inline asm
	add.s64 	%rd22, %rd21, %rd41;
	// begin inline asm
	ld.global.nc.b16 %rs19, [%rd22];
	// end inline asm
	// begin inline asm
	{ cvt.f32.bf16 %f42, %rs19;}

	// end inline asm
	add.s64 	%rd23, %rd22, %rd41;
	// begin inline asm
	ld.global.nc.b16 %rs21, [%rd23];
	// end inline asm
	// begin inline asm
	{ cvt.f32.bf16 %f43, %rs21;}

	// end inline asm
	add.s64 	%rd24, %rd23, %rd41;
	// begin inline asm
	ld.global.nc.b16 %rs23, [%rd24];
	// end inline asm
	// begin inline asm
	{ cvt.f32.bf16 %f44, %rs23;}

	// end inline asm
	fma.rn.f32 	%f61, %f29, %f37, %f202;
	fma.rn.f32 	%f62, %f30, %f38, %f61;
	fma.rn.f32 	%f63, %f31, %f39, %f62;
	fma.rn.f32 	%f64, %f32, %f40, %f63;
	fma.rn.f32 	%f65, %f33, %f41, %f64;
	fma.rn.f32 	%f66, %f34, %f42, %f65;
	fma.rn.f32 	%f67, %f35, %f43, %f66;
	fma.rn.f32 	%f68, %f36, %f44, %f67;
	add.s64 	%rd25, %rd13, 16;
	// begin inline asm
	ld.global.nc.b32 %r59, [%rd25];
	// end inline asm
	add.s64 	%rd26, %rd13, 20;
	// begin inline asm
	ld.global.nc.b32 %r60, [%rd26];
	// end inline asm
	add.s64 	%rd27, %rd13, 24;
	// begin inline asm
	ld.global.nc.b32 %r61, [%rd27];
	// end inline asm
	add.s64 	%rd28, %rd13, 28;
	// begin inline asm
	ld.global.nc.b32 %r62, [%rd28];
	// end inline asm
	mov.b32 	{%rs25, %rs26}, %r59;
	// begin inline asm
	{ cvt.f32.bf16 %f45, %rs25;}

	// end inline asm
	// begin inline asm
	{ cvt.f32.bf16 %f46, %rs26;}

	// end inline asm
	mov.b32 	{%rs27, %rs28}, %r60;
	// begin inline asm
	{ cvt.f32.bf16 %f47, %rs27;}

	// end inline asm
	// begin inline asm
	{ cvt.f32.bf16 %f48, %rs28;}

	// end inline asm
	mov.b32 	{%rs29, %rs30}, %r61;
	// begin inline asm
	{ cvt.f32.bf16 %f49, %rs29;}

	// end inline asm
	// begin inline asm
	{ cvt.f32.bf16 %f50, %rs30;}

	// end inline asm
	mov.b32 	{%rs31, %rs32}, %r62;
	// begin inline asm
	{ cvt.f32.bf16 %f51, %rs31;}

	// end inline asm
	// begin inline asm
	{ cvt.f32.bf16 %f52, %rs32;}

	// end inline asm
	add.s64 	%rd29, %rd24, %rd41;
	// begin inline asm
	ld.global.nc.b16 %rs33, [%rd29];
	// end inline asm
	// begin inline asm
	{ cvt.f32.bf16 %f53, %rs33;}

	// end inline asm
	add.s64 	%rd30, %rd29, %rd41;
	// begin inline asm
	ld.global.nc.b16 %rs35, [%rd30];
	// end inline asm
	// begin inline asm
	{ cvt.f32.bf16 %f54, %rs35;}

	// end inline asm
	add.s64 	%rd31, %rd30, %rd41;
	// begin inline asm
	ld.global.nc.b16 %rs37, [%rd31];
	// end inline asm
	// begin inline asm
	{ cvt.f32.bf16 %f55, %rs37;}

	// end inline asm
	add.s64 	%rd32, %rd31, %rd41;
	// begin inline asm
	ld.global.nc.b16 %rs39, [%rd32];
	// end inline asm
	// begin inline asm
	{ cvt.f32.bf16 %f56, %rs39;}

	// end inline asm
	add.s64 	%rd33, %rd32, %rd41;
	// begin inline asm
	ld.global.nc.b16 %rs41, [%rd33];
	// end inline asm
	// begin inline asm
	{ cvt.f32.bf16 %f57, %rs41;}

	// end inline asm
	add.s64 	%rd34, %rd33, %rd41;
	// begin inline asm
	ld.global.nc.b16 %rs43, [%rd34];
	// end inline asm
	// begin inline asm
	{ cvt.f32.bf16 %f58, %rs43;}

	// end inline asm
	add.s64 	%rd35, %rd34, %rd41;
	// begin inline asm
	ld.global.nc.b16 %rs45, [%rd35];
	// end inline asm
	// begin inline asm
	{ cvt.f32.bf16 %f59, %rs45;}

	// end inline asm
	add.s64 	%rd36, %rd35, %rd41;
	// begin inline asm
	ld.global.nc.b16 %rs47, [%rd36];
	// end inline asm
	// begin inline asm
	{ cvt.f32.bf16 %f60, %rs47;}

	// end inline asm
	fma.rn.f32 	%f69, %f45, %f53, %f68;
	fma.rn.f32 	%f70, %f46, %f54, %f69;
	fma.rn.f32 	%f71, %f47, %f55, %f70;
	fma.rn.f32 	%f72, %f48, %f56, %f71;
	fma.rn.f32 	%f73, %f49, %f57, %f72;
	fma.rn.f32 	%f74, %f50, %f58, %f73;
	fma.rn.f32 	%f75, %f51, %f59, %f74;
	fma.rn.f32 	%f202, %f52, %f60, %f75;
	add.s32 	%r88, %r88, 16;
	shl.b32 	%r63, %r76, 4;
	add.s32 	%r90, %r90, %r63;
	add.s32 	%r89, %r89, 2;
	setp.eq.s32 	%p6, %r89, 0;
	@%p6 bra 	$L__BB3_5;
	bra.uni 	$L__BB3_4;
$L__BB3_5:
	add.s32 	%r86, %r88, 8;
$L__BB3_6:
	and.b32  	%r64, %r3, 8;
	setp.ne.s32 	%p7, %r64, 0;
	@%p7 bra 	$L__BB3_8;
	ld.param.u32 	%r77, [_ZN8pygpukit3ops4gemv24gemv_bf16_batched_kernelINS1_10GemvConfigEEEvPK13__nv_bfloat16S6_PS4_iiiff_param_4];
	cvt.u64.u32 	%rd54, %r88;
	add.s64 	%rd55, %rd54, %rd2;
	shl.b64 	%rd56, %rd55, 1;
	add.s64 	%rd42, %rd9, %rd56;
	// begin inline asm
	ld.global.nc.b32 %r65, [%rd42];
	// end inline asm
	add.s64 	%rd43, %rd42, 4;
	// begin inline asm
	ld.global.nc.b32 %r66, [%rd43];
	// end inline asm
	add.s64 	%rd44, %rd42, 8;
	// begin inline asm
	ld.global.nc.b32 %r67, [%rd44];
	// end inline asm
	add.s64 	%rd45, %rd42, 12;
	// begin inline asm
	ld.global.nc.b32 %r68, [%rd45];
	// end inline asm
	mov.b32 	{%rs49, %rs50}, %r65;
	// begin inline asm
	{ cvt.f32.bf16 %f76, %rs49;}

	// end inline asm
	// begin inline asm
	{ cvt.f32.bf16 %f77, %rs50;}

	// end inline asm
	mov.b32 	{%rs51, %rs52}, %r66;
	// begin inline asm
	{ cvt.f32.bf16 %f78, %rs51;}

	// end inline asm
	// begin inline asm
	{ cvt.f32.bf16 %f79, %rs52;}

	// end inline asm
	mov.b32 	{%rs53, %rs54}, %r67;
	// begin inline asm
	{ cvt.f32.bf16 %f80, %rs53;}

	// end inline asm
	// begin inline asm
	{ cvt.f32.bf16 %f81, %rs54;}

	// end inline asm
	mov.b32 	{%rs55, %rs56}, %r68;
	// begin inline asm
	{ cvt.f32.bf16 %f82, %rs55;}

	// end inline asm
	// begin inline asm
	{ cvt.f32.bf16 %f83, %rs56;}

	// end inline asm
	mul.lo.s32 	%r69, %r88, %r77;
	mul.wide.s32 	%rd57, %r69, 2;
	add.s64 	%rd46, %rd4, %rd57;
	// begin inline asm
	ld.global.nc.b16 %rs57, [%rd46];
	// end inline asm
	// begin inline asm
	{ cvt.f32.bf16 %f84, %rs57;}

	// end inline asm
	mul.wide.s32 	%rd58, %r77, 2;
	add.s64 	%rd47, %rd46, %rd58;
	// begin inline asm
	ld.global.nc.b16 %rs59, [%rd47];
	// end inline asm
	// begin inline asm
	{ cvt.f32.bf16 %f85, %rs59;}

	// end inline asm
	add.s64 	%rd48, %rd47, %rd58;
	// begin inline asm
	ld.global.nc.b16 %rs61, [%rd48];
	// end inline asm
	// begin inline asm
	{ cvt.f32.bf16 %f86, %rs61;}

	// end inline asm
	add.s64 	%rd49, %rd48, %rd58;
	// begin inline asm
	ld.global.nc.b16 %rs63, [%rd49];
	// end inline asm
	// begin inline asm
	{ cvt.f32.bf16 %f87, %rs63;}

	// end inline asm
	add.s64 	%rd50, %rd49, %rd58;
	// begin inline asm
	ld.global.nc.b16 %rs65, [%rd50];
	// end inline asm
	// begin inline asm
	{ cvt.f32.bf16 %f88, %rs65;}

	// end inline asm
	add.s64 	%rd51, %rd50, %rd58;
	// begin inline asm
	ld.global.nc.b16 %rs67, [%rd51];
	// end inline asm
	// begin inline asm
	{ cvt.f32.bf16 %f89, %rs67;}

	// end inline asm
	add.s64 	%rd52, %rd51, %rd58;
	// begin inline asm
	ld.global.nc.b16 %rs69, [%rd52];
	// end inline asm
	// begin inline asm
	{ cvt.f32.bf16 %f90, %rs69;}

	// end inline asm
	add.s64 	%rd53, %rd52, %rd58;
	// begin inline asm
	ld.global.nc.b16 %rs71, [%rd53];
	// end inline asm
	// begin inline asm
	{ cvt.f32.bf16 %f91, %rs71;}

	// end inline asm
	fma.rn.f32 	%f92, %f76, %f84, %f202;
	fma.rn.f32 	%f93, %f77, %f85, %f92;
	fma.rn.f32 	%f94, %f78, %f86, %f93;
	fma.rn.f32 	%f95, %f79, %f87, %f94;
	fma.rn.f32 	%f96, %f80, %f88, %f95;
	fma.rn.f32 	%f97, %f81, %f89, %f96;
	fma.rn.f32 	%f98, %f82, %f90, %f97;
	fma.rn.f32 	%f202, %f83, %f91, %f98;
	mov.u32 	%r88, %r86;
$L__BB3_8:
	setp.ge.s32 	%p8, %r88, %r40;
	@%p8 bra 	$L__BB3_21;
	sub.s32 	%r10, %r40, %r88;
	and.b32  	%r11, %r10, 15;
	sub.s32 	%r70, %r88, %r40;
	setp.gt.u32 	%p9, %r70, -16;
	@%p9 bra 	$L__BB3_12;
	ld.param.u32 	%r78, [_ZN8pygpukit3ops4gemv24gemv_bf16_batched_kernelINS1_10GemvConfigEEEvPK13__nv_bfloat16S6_PS4_iiiff_param_4];
	mul.lo.s32 	%r93, %r88, %r78;
	shl.b32 	%r13, %r78, 4;
	and.b32  	%r71, %r10, -16;
	neg.s32 	%r92, %r71;
$L__BB3_11:
	.pragma "nounroll";
	ld.param.u32 	%r79, [_ZN8pygpukit3ops4gemv24gemv_bf16_batched_kernelINS1_10GemvConfigEEEvPK13__nv_bfloat16S6_PS4_iiiff_param_4];
	cvt.u64.u32 	%rd75, %r88;
	add.s64 	%rd76, %rd75, %rd2;
	shl.b64 	%rd77, %rd76, 1;
	add.s64 	%rd78, %rd1, %rd77;
	ld.global.nc.u16 	%rs73, [%rd78];
	// begin inline asm
	{ cvt.f32.bf16 %f100, %rs73;}

	// end inline asm
	mul.wide.s32 	%rd79, %r93, 2;
	add.s64 	%rd59, %rd4, %rd79;
	// begin inline asm
	ld.global.nc.b16 %rs74, [%rd59];
	// end inline asm
	// begin inline asm
	{ cvt.f32.bf16 %f101, %rs74;}

	// end inline asm
	fma.rn.f32 	%f132, %f100, %f101, %f202;
	ld.global.nc.u16 	%rs76, [%rd78+2];
	// begin inline asm
	{ cvt.f32.bf16 %f102, %rs76;}

	// end inline asm
	mul.wide.s32 	%rd80, %r79, 2;
	add.s64 	%rd60, %rd59, %rd80;
	// begin inline asm
	ld.global.nc.b16 %rs77, [%rd60];
	// end inline asm
	// begin inline asm
	{ cvt.f32.bf16 %f103, %rs77;}

	// end inline asm
	fma.rn.f32 	%f133, %f102, %f103, %f132;
	ld.global.nc.u16 	%rs79, [%rd78+4];
	// begin inline asm
	{ cvt.f32.bf16 %f104, %rs79;}

	// end inline asm
	add.s64 	%rd61, %rd60, %rd80;
	// begin inline asm
	ld.global.nc.b16 %rs80, [%rd61];
	// end inline asm
	// begin inline asm
	{ cvt.f32.bf16 %f105, %rs80;}

	// end inline asm
	fma.rn.f32 	%f134, %f104, %f105, %f133;
	ld.global.nc.u16 	%rs82, [%rd78+6];
	// begin inline asm
	{ cvt.f32.bf16 %f106, %rs82;}

	// end inline asm
	add.s64 	%rd62, %rd61, %rd80;
	// begin inline asm
	ld.global.nc.b16 %rs83, [%rd62];
	// end inline asm
	// begin inline asm
	{ cvt.f32.bf16 %f107, %rs83;}

	// end inline asm
	fma.rn.f32 	%f135, %f106, %f107, %f134;
	ld.global.nc.u16 	%rs85, [%rd78+8];
	// begin inline asm
	{ cvt.f32.bf16 %f108, %rs85;}

	// end inline asm
	add.s64 	%rd63, %rd62, %rd80;
	// begin inline asm
	ld.global.nc.b16 %rs86, [%rd63];
	// end inline asm
	// begin inline asm
	{ cvt.f32.bf16 %f109, %rs86;}

	// end inline asm
	fma.rn.f32 	%f136, %f108, %f109, %f135;
	ld.global.nc.u16 	%rs88, [%rd78+10];
	// begin inline asm
	{ cvt.f32.bf16 %f110, %rs88;}

	// end inline asm
	add.s64 	%rd64, %rd63, %rd80;
	// begin inline asm
	ld.global.nc.b16 %rs89, [%rd64];
	// end inline asm
	// begin inline asm
	{ cvt.f32.bf16 %f111, %rs89;}

	// end inline asm
	fma.rn.f32 	%f137, %f110, %f111, %f136;
	ld.global.nc.u16 	%rs91, [%rd78+12];
	// begin inline asm
	{ cvt.f32.bf16 %f112, %rs91;}

	// end inline asm
	add.s64 	%rd65, %rd64, %rd80;
	// begin inline asm
	ld.global.nc.b16 %rs92, [%rd65];
	// end inline asm
	// begin inline asm
	{ cvt.f32.bf16 %f113, %rs92;}

	// end inline asm
	fma.rn.f32 	%f138, %f112, %f113, %f137;
	ld.global.nc.u16 	%rs94, [%rd78+14];
	// begin inline asm
	{ cvt.f32.bf16 %f114, %rs94;}

	// end inline asm
	add.s64 	%rd66, %rd65, %rd80;
	// begin inline asm
	ld.global.nc.b16 %rs95, [%rd66];
	// end inline asm
	// begin inline asm
	{ cvt.f32.bf16 %f115, %rs95;}

	// end inline asm
	fma.rn.f32 	%f139, %f114, %f115, %f138;
	ld.global.nc.u16 	%rs97, [%rd78+16];
	// begin inline asm
	{ cvt.f32.bf16 %f116, %rs97;}

	// end inline asm
	add.s64 	%rd67, %rd66, %rd80;
	// begin inline asm
	ld.global.nc.b16 %rs98, [%rd67];
	// end inline asm
	// begin inline asm
	{ cvt.f32.bf16 %f117, %rs98;}

	// end inline asm
	fma.rn.f32 	%f140, %f116, %f117, %f139;
	ld.global.nc.u16 	%rs100, [%rd78+18];
	// begin inline asm
	{ cvt.f32.bf16 %f118, %rs100;}

	// end inline asm
	add.s64 	%rd68, %rd67, %rd80;
	// begin inline asm
	ld.global.nc.b16 %rs101, [%rd68];
	// end inline asm
	// begin inline asm
	{ cvt.f32.bf16 %f119, %rs101;}

	// end inline asm
	fma.rn.f32 	%f141, %f118, %f119, %f140;
	ld.global.nc.u16 	%rs103, [%rd78+20];
	// begin inline asm
	{ cvt.f32.bf16 %f120, %rs103;}

	// end inline asm
	add.s64 	%rd69, %rd68, %rd80;
	// begin inline asm
	ld.global.nc.b16 %rs104, [%rd69];
	// end inline asm
	// begin inline asm
	{ cvt.f32.bf16 %f121, %rs104;}

	// end inline asm
	fma.rn.f32 	%f142, %f120, %f121, %f141;
	ld.global.nc.u16 	%rs106, [%rd78+22];
	// begin inline asm
	{ cvt.f32.bf16 %f122, %rs106;}

	// end inline asm
	add.s64 	%rd70, %rd69, %rd80;
	// begin inline asm
	ld.global.nc.b16 %rs107, [%rd70];
	// end inline asm
	// begin inline asm
	{ cvt.f32.bf16 %f123, %rs107;}

	// end inline asm
	fma.rn.f32 	%f143, %f122, %f123, %f142;
	ld.global.nc.u16 	%rs109, [%rd78+24];
	// begin inline asm
	{ cvt.f32.bf16 %f124, %rs109;}

	// end inline asm
	add.s64 	%rd71, %rd70, %rd80;
	// begin inline asm
	ld.global.nc.b16 %rs110, [%rd71];
	// end inline asm
	// begin inline asm
	{ cvt.f32.bf16 %f125, %rs110;}

	// end inline asm
	fma.rn.f32 	%f144, %f124, %f125, %f143;
	ld.global.nc.u16 	%rs112, [%rd78+26];
	// begin inline asm
	{ cvt.f32.bf16 %f126, %rs112;}

	// end inline asm
	add.s64 	%rd72, %rd71, %rd80;
	// begin inline asm
	ld.global.nc.b16 %rs113, [%rd72];
	// end inline asm
	// begin inline asm
	{ cvt.f32.bf16 %f127, %rs113;}

	// end inline asm
	fma.rn.f32 	%f145, %f126, %f127, %f144;
	ld.global.nc.u16 	%rs115, [%rd78+28];
	// begin inline asm
	{ cvt.f32.bf16 %f128, %rs115;}

	// end inline asm
	add.s64 	%rd73, %rd72, %rd80;
	// begin inline asm
	ld.global.nc.b16 %rs116, [%rd73];
	// end inline asm
	// begin inline asm
	{ cvt.f32.bf16 %f129, %rs116;}

	// end inline asm
	fma.rn.f32 	%f146, %f128, %f129, %f145;
	ld.global.nc.u16 	%rs118, [%rd78+30];
	// begin inline asm
	{ cvt.f32.bf16 %f130, %rs118;}

	// end inline asm
	add.s64 	%rd74, %rd73, %rd80;
	// begin inline asm
	ld.global.nc.b16 %rs119, [%rd74];
	// end inline asm
	// begin inline asm
	{ cvt.f32.bf16 %f131, %rs119;}

	// end inline asm
	fma.rn.f32 	%f202, %f130, %f131, %f146;
	add.s32 	%r88, %r88, 16;
	add.s32 	%r93, %r93, %r13;
	add.s32 	%r92, %r92, 16;
	setp.ne.s32 	%p10, %r92, 0;
	@%p10 bra 	$L__BB3_11;
$L__BB3_12:
	setp.eq.s32 	%p11, %r11, 0;
	@%p11 bra 	$L__BB3_21;
	and.b32  	%r28, %r10, 7;
	setp.lt.u32 	%p12, %r11, 8;
	@%p12 bra 	$L__BB3_15;
	ld.param.u32 	%r80, [_ZN8pygpukit3ops4gemv24gemv_bf16_batched_kernelINS1_10GemvConfigEEEvPK13__nv_bfloat16S6_PS4_iiiff_param_4];
	cvt.u64.u32 	%rd89, %r88;
	add.s64 	%rd90, %rd89, %rd2;
	shl.b64 	%rd91, %rd90, 1;
	add.s64 	%rd92, %rd1, %rd91;
	ld.global.nc.u16 	%rs121, [%rd92];
	// begin inline asm
	{ cvt.f32.bf16 %f148, %rs121;}

	// end inline asm
	mul.lo.s32 	%r72, %r88, %r80;
	mul.wide.s32 	%rd93, %r72, 2;
	add.s64 	%rd81, %rd4, %rd93;
	// begin inline asm
	ld.global.nc.b16 %rs122, [%rd81];
	// end inline asm
	// begin inline asm
	{ cvt.f32.bf16 %f149, %rs122;}

	// end inline asm
	fma.rn.f32 	%f164, %f148, %f149, %f202;
	ld.global.nc.u16 	%rs124, [%rd92+2];
	// begin inline asm
	{ cvt.f32.bf16 %f150, %rs124;}

	// end inline asm
	mul.wide.s32 	%rd94, %r80, 2;
	add.s64 	%rd82, %rd81, %rd94;
	// begin inline asm
	ld.global.nc.b16 %rs125, [%rd82];
	// end inline asm
	// begin inline asm
	{ cvt.f32.bf16 %f151, %rs125;}

	// end inline asm
	fma.rn.f32 	%f165, %f150, %f151, %f164;
	ld.global.nc.u16 	%rs127, [%rd92+4];
	// begin inline asm
	{ cvt.f32.bf16 %f152, %rs127;}

	// end inline asm
	add.s64 	%rd83, %rd82, %rd94;
	// begin inline asm
	ld.global.nc.b16 %rs128, [%rd83];
	// end inline asm
	// begin inline asm
	{ cvt.f32.bf16 %f153, %rs128;}

	// end inline asm
	fma.rn.f32 	%f166, %f152, %f153, %f165;
	ld.global.nc.u16 	%rs130, [%rd92+6];
	// begin inline asm
	{ cvt.f32.bf16 %f154, %rs130;}

	// end inline asm
	add.s64 	%rd84, %rd83, %rd94;
	// begin inline asm
	ld.global.nc.b16 %rs131, [%rd84];
	// end inline asm
	// begin inline asm
	{ cvt.f32.bf16 %f155, %rs131;}

	// end inline asm
	fma.rn.f32 	%f167, %f154, %f155, %f166;
	ld.global.nc.u16 	%rs133, [%rd92+8];
	// begin inline asm
	{ cvt.f32.bf16 %f156, %rs133;}

	// end inline asm
	add.s64 	%rd85, %rd84, %rd94;
	// begin inline asm
	ld.global.nc.b16 %rs134, [%rd85];
	// end inline asm
	// begin inline asm
	{ cvt.f32.bf16 %f157, %rs134;}

	// end inline asm
	fma.rn.f32 	%f168, %f156, %f157, %f167;
	ld.global.nc.u16 	%rs136, [%rd92+10];
	// begin inline asm
	{ cvt.f32.bf16 %f158, %rs136;}

	// end inline asm
	add.s64 	%rd86, %rd85, %rd94;
	// begin inline asm
	ld.global.nc.b16 %rs137, [%rd86];
	// end inline asm
	// begin inline asm
	{ cvt.f32.bf16 %f159, %rs137;}

	// end inline asm
	fma.rn.f32 	%f169, %f158, %f159, %f168;
	ld.global.nc.u16 	%rs139, [%rd92+12];
	// begin inline asm
	{ cvt.f32.bf16 %f160, %rs139;}

	// end inline asm
	add.s64 	%rd87, %rd86, %rd94;
	// begin inline asm
	ld.global.nc.b16 %rs140, [%rd87];
	// end inline asm
	// begin inline asm
	{ cvt.f32.bf16 %f161, %rs140;}

	// end inline asm
	fma.rn.f32 	%f170, %f160, %f161, %f169;
	ld.global.nc.u16 	%rs142, [%rd92+14];
	// begin inline asm
	{ cvt.f32.bf16 %f162, %rs142;}

	// end inline asm
	add.s64 	%rd88, %rd87, %rd94;
	// begin inline asm
	ld.global.nc.b16 %rs143, [%rd88];
	// end inline asm
	// begin inline asm
	{ cvt.f32.bf16 %f163, %rs143;}

	// end inline asm
	fma.rn.f32 	%f202, %f162, %f163, %f170;
	add.s32 	%r88, %r88, 8;
$L__BB3_15:
	setp.eq.s32 	%p13, %r28, 0;
	@%p13 bra 	$L__BB3_21;
	and.b32  	%r31, %r10, 3;
	setp.lt.u32 	%p14, %r28, 4;
	@%p14 bra 	$L__BB3_18;
	ld.param.u32 	%r81, [_ZN8pygpukit3ops4gemv24gemv_bf16_batched_kernelINS1_10GemvConfigEEEvPK13__nv_bfloat16S6_PS4_iiiff_param_4];
	cvt.u64.u32 	%rd99, %r88;
	add.s64 	%rd100, %rd99, %rd2;
	shl.b64 	%rd101, %rd100, 1;
	add.s64 	%rd102, %rd1, %rd101;
	ld.global.nc.u16 	%rs145, [%rd102];
	// begin inline asm
	{ cvt.f32.bf16 %f172, %rs145;}

	// end inline asm
	mul.lo.s32 	%r73, %r88, %r81;
	mul.wide.s32 	%rd103, %r73, 2;
	add.s64 	%rd95, %rd4, %rd103;
	// begin inline asm
	ld.global.nc.b16 %rs146, [%rd95];
	// end inline asm
	// begin inline asm
	{ cvt.f32.bf16 %f173, %rs146;}

	// end inline asm
	fma.rn.f32 	%f180, %f172, %f173, %f202;
	ld.global.nc.u16 	%rs148, [%rd102+2];
	// begin inline asm
	{ cvt.f32.bf16 %f174, %rs148;}

	// end inline asm
	mul.wide.s32 	%rd104, %r81, 2;
	add.s64 	%rd96, %rd95, %rd104;
	// begin inline asm
	ld.global.nc.b16 %rs149, [%rd96];
	// end inline asm
	// begin inline asm
	{ cvt.f32.bf16 %f175, %rs149;}

	// end inline asm
	fma.rn.f32 	%f181, %f174, %f175, %f180;
	ld.global.nc.u16 	%rs151, [%rd102+4];
	// begin inline asm
	{ cvt.f32.bf16 %f176, %rs151;}

	// end inline asm
	add.s64 	%rd97, %rd96, %rd104;
	// begin inline asm
	ld.global.nc.b16 %rs152, [%rd97];
	// end inline asm
	// begin inline asm
	{ cvt.f32.bf16 %f177, %rs152;}

	// end inline asm
	fma.rn.f32 	%f182, %f176, %f177, %f181;
	ld.global.nc.u16 	%rs154, [%rd102+6];
	// begin inline asm
	{ cvt.f32.bf16 %f178, %rs154;}

	// end inline asm
	add.s64 	%rd98, %rd97, %rd104;
	// begin inline asm
	ld.global.nc.b16 %rs155, [%rd98];
	// end inline asm
	// begin inline asm
	{ cvt.f32.bf16 %f179, %rs155;}

	// end inline asm
	fma.rn.f32 	%f202, %f178, %f179, %f182;
	add.s32 	%r88, %r88, 4;
$L__BB3_18:
	setp.eq.s32 	%p15, %r31, 0;
	@%p15 bra 	$L__BB3_21;
	ld.param.u32 	%r82, [_ZN8pygpukit3ops4gemv24gemv_bf16_batched_kernelINS1_10GemvConfigEEEvPK13__nv_bfloat16S6_PS4_iiiff_param_4];
	mul.lo.s32 	%r99, %r88, %r82;
	cvt.u64.u32 	%rd105, %r88;
	add.s64 	%rd106, %rd2, %rd105;
	shl.b64 	%rd107, %rd106, 1;
	add.s64 	%rd115, %rd1, %rd107;
	neg.s32 	%r98, %r31;
$L__BB3_20:
	.pragma "nounroll";
	ld.param.u32 	%r83, [_ZN8pygpukit3ops4gemv24gemv_bf16_batched_kernelINS1_10GemvConfigEEEvPK13__nv_bfloat16S6_PS4_iiiff_param_4];
	ld.global.nc.u16 	%rs157, [%rd115];
	// begin inline asm
	{ cvt.f32.bf16 %f183, %rs157;}

	// end inline asm
	mul.wide.s32 	%rd109, %r99, 2;
	add.s64 	%rd108, %rd4, %rd109;
	// begin inline asm
	ld.global.nc.b16 %rs158, [%rd108];
	// end inline asm
	// begin inline asm
	{ cvt.f32.bf16 %f184, %rs158;}

	// end inline asm
	fma.rn.f32 	%f202, %f183, %f184, %f202;
	add.s32 	%r99, %r99, %r83;
	add.s64 	%rd115, %rd115, 2;
	add.s32 	%r98, %r98, 1;
	setp.ne.s32 	%p16, %r98, 0;
	@%p16 bra 	$L__BB3_20;
$L__BB3_21:
	ld.param.f32 	%f188, [_ZN8pygpukit3ops4gemv24gemv_bf16_batched_kernelINS1_10GemvConfigEEEvPK13__nv_bfloat16S6_PS4_iiiff_param_7];
	ld.param.u32 	%r84, [_ZN8pygpukit3ops4gemv24gemv_bf16_batched_kernelINS1_10GemvConfigEEEvPK13__nv_bfloat16S6_PS4_iiiff_param_4];
	ld.param.u64 	%rd114, [_ZN8pygpukit3ops4gemv24gemv_bf16_batched_kernelINS1_10GemvConfigEEEvPK13__nv_bfloat16S6_PS4_iiiff_param_2];
	setp.eq.f32 	%p17, %f188, 0f00000000;
	mul.lo.s32 	%r75, %r84, %r1;
	cvt.s64.s32 	%rd110, %r75;
	add.s64 	%rd111, %rd110, %rd3;
	cvta.to.global.u64 	%rd112, %rd114;
	shl.b64 	%rd113, %rd111, 1;
	add.s64 	%rd8, %rd112, %rd113;
	@%p17 bra 	$L__BB3_23;
	ld.param.f32 	%f189, [_ZN8pygpukit3ops4gemv24gemv_bf16_batched_kernelINS1_10GemvConfigEEEvPK13__nv_bfloat16S6_PS4_iiiff_param_7];
	ld.global.u16 	%rs160, [%rd8];
	// begin inline asm
	{ cvt.f32.bf16 %f185, %rs160;}

	// end inline asm
	mul.f32 	%f186, %f189, %f185;
	fma.rn.f32 	%f203, %f23, %f202, %f186;
	bra.uni 	$L__BB3_24;
$L__BB3_23:
	mul.f32 	%f203, %f23, %f202;
$L__BB3_24:
	// begin inline asm
	{  cvt.rn.bf16.f32 %rs161, %f203;}

	// end inline asm
	st.global.u16 	[%rd8], %rs161;
$L__BB3_25:
	ret;

}


// ===== COMPILED SASS (sm_100) =====

	.target	sm_100

	.elftype	@"ET_EXEC"


//--------------------- .note.nv.tkinfo           --------------------------
	.section	.note.nv.tkinfo,"",@"SHT_NOTE"
	.sectionflags	@"SHF_NOTE_NV_TKINFO"
	.tkinfo
        /*0018*/ 	.word	0x00000002
        /*0030*/ 	.string	""
        /*0030*/ 	.string	"ptxas"
        /*0030*/ 	.string	"Cuda compilation tools, release 13.0, V13.0.88"
        /*0030*/ 	.string	"Build cuda_13.0.r13.0/compiler.36424714_0"
        /*0030*/ 	.string	"-arch sm_100 -m 64 "



//--------------------- .note.nv.cuinfo           --------------------------
	.section	.note.nv.cuinfo,"",@"SHT_NOTE"
	.sectionflags	@"SHF_NOTE_NV_CUINFO"
        /*0018*/ 	.short	0x0002
        /*001a*/ 	.short	0x0064
        /*001c*/ 	.short	0x0082
	.zero		2


//--------------------- .nv.info                  --------------------------
	.section	.nv.info,"",@"SHT_CUDA_INFO"
	.align	4


	//----- nvinfo : EIATTR_REGCOUNT
	.align		4
        /*0000*/ 	.byte	0x04, 0x2f
        /*0002*/ 	.short	(.L_1 - .L_0)
	.align		4
.L_0:
        /*0004*/ 	.word	index@(_ZN8pygpukit3ops4gemv16gemv_bf16_kernelINS1_10GemvConfigEEEvPK13__nv_bfloat16S6_PS4_iiff)
        /*0008*/ 	.word	0x00000020


	//----- nvinfo : EIATTR_FRAME_SIZE
	.align		4
.L_1:
        /*000c*/ 	.byte	0x04, 0x11
        /*000e*/ 	.short	(.L_3 - .L_2)
	.align		4
.L_2:
        /*0010*/ 	.word	index@(_ZN8pygpukit3ops4gemv16gemv_bf16_kernelINS1_10GemvConfigEEEvPK13__nv_bfloat16S6_PS4_iiff)
        /*0014*/ 	.word	0x00000000


	//----- nvinfo : EIATTR_REGCOUNT
	.align		4
.L_3:
        /*0018*/ 	.byte	0x04, 0x2f
        /*001a*/ 	.short	(.L_5 - .L_4)
	.align		4
.L_4:
        /*001c*/ 	.word	index@(_ZN8pygpukit3ops4gemv16gemv_fp16_kernelINS1_10GemvConfigEEEvPK6__halfS6_PS4_iiff)
        /*0020*/ 	.word	0x00000020


	//----- nvinfo : EIATTR_FRAME_SIZE
	.align		4
.L_5:
        /*0024*/ 	.byte	0x04, 0x11
        /*0026*/ 	.short	(.L_7 - .L_6)
	.align		4
.L_6:
        /*0028*/ 	.word	index@(_ZN8pygpukit3ops4gemv16gemv_fp16_kernelINS1_10GemvConfigEEEvPK6__halfS6_PS4_iiff)
        /*002c*/ 	.word	0x00000000


	//----- nvinfo : EIATTR_REGCOUNT
	.align		4
.L_7:
        /*0030*/ 	.byte	0x04, 0x2f
        /*0032*/ 	.short	(.L_9 - .L_8)
	.align		4
.L_8:
        /*0034*/ 	.word	index@(_ZN8pygpukit3ops4gemv16gemv_fp32_kernelINS1_10GemvConfigEEEvPKfS5_Pfiiff)
        /*0038*/ 	.word	0x00000020


	//----- nvinfo : EIATTR_FRAME_SIZE
	.align		4
.L_9:
        /*003c*/ 	.byte	0x04, 0x11
        /*003e*/ 	.short	(.L_11 - .L_10)
	.align		4
.L_10:
        /*0040*/ 	.word	index@(_ZN8pygpukit3ops4gemv16gemv_fp32_kernelINS1_10GemvConfigEEEvPKfS5_Pfiiff)
        /*0044*/ 	.word	0x00000000


	//----- nvinfo : EIATTR_REGCOUNT
	.align		4
.L_11:
        /*0048*/ 	.byte	0x04, 0x2f
        /*004a*/ 	.short	(.L_13 - .L_12)
	.align		4
.L_12:
        /*004c*/ 	.word	index@(_ZN8pygpukit3ops4gemv24gemv_bf16_batched_kernelINS1_10GemvConfigEEEvPK13__nv_bfloat16S6_PS4_iiiff)
        /*0050*/ 	.word	0x00000020


	//----- nvinfo : EIATTR_FRAME_SIZE
	.align		4
.L_13:
        /*0054*/ 	.byte	0x04, 0x11
        /*0056*/ 	.short	(.L_15 - .L_14)
	.align		4
.L_14:
        /*0058*/ 	.word	index@(_ZN8pygpukit3ops4gemv24gemv_bf16_batched_kernelINS1_10GemvConfigEEEvPK13__nv_bfloat16S6_PS4_iiiff)
        /*005c*/ 	.word	0x00000000


	//----- nvinfo : EIATTR_MIN_STACK_SIZE
	.align		4
.L_15:
        /*0060*/ 	.byte	0x04, 0x12
        /*0062*/ 	.short	(.L_17 - .L_16)
	.align		4
.L_16:
        /*0064*/ 	.word	index@(_ZN8pygpukit3ops4gemv24gemv_bf16_batched_kernelINS1_10GemvConfigEEEvPK13__nv_bfloat16S6_PS4_iiiff)
        /*0068*/ 	.word	0x00000000


	//----- nvinfo : EIATTR_MIN_STACK_SIZE
	.align		4
.L_17:
        /*006c*/ 	.byte	0x04, 0x12
        /*006e*/ 	.short	(.L_19 - .L_18)
	.align		4
.L_18:
        /*0070*/ 	.word	index@(_ZN8pygpukit3ops4gemv16gemv_fp32_kernelINS1_10GemvConfigEEEvPKfS5_Pfiiff)
        /*0074*/ 	.word	0x00000000


	//----- nvinfo : EIATTR_MIN_STACK_SIZE
	.align		4
.L_19:
        /*0078*/ 	.byte	0x04, 0x12
        /*007a*/ 	.short	(.L_21 - .L_20)
	.align		4
.L_20:
        /*007c*/ 	.word	index@(_ZN8pygpukit3ops4gemv16gemv_fp16_kernelINS1_10GemvConfigEEEvPK6__halfS6_PS4_iiff)
        /*0080*/ 	.word	0x00000000


	//----- nvinfo : EIATTR_MIN_STACK_SIZE
	.align		4
.L_21:
        /*0084*/ 	.byte	0x04, 0x12
        /*0086*/ 	.short	(.L_23 - .L_22)
	.align		4
.L_22:
        /*0088*/ 	.word	index@(_ZN8pygpukit3ops4gemv16gemv_bf16_kernelINS1_10GemvConfigEEEvPK13__nv_bfloat16S6_PS4_iiff)
        /*008c*/ 	.word	0x00000000
.L_23:


//--------------------- .nv.compat                --------------------------
	.section	.nv.compat,"",@"SHT_CUDA_COMPAT_INFO"
	.align	4
        /*0000*/ 	.byte	0x02, 0x09, 0x00, 0x00, 0x02, 0x02, 0x01, 0x00, 0x02, 0x05, 0x05, 0x00, 0x03, 0x07, 0x01, 0x01
        /*0010*/ 	.byte	0x02, 0x03, 0x00, 0x00, 0x02, 0x06, 0x01, 0x00, 0x04, 0x0b, 0x08, 0x00, 0x09, 0x00, 0x00, 0x00
        /*0020*/ 	.byte	0x00, 0x00, 0x00, 0x00


//--------------------- .nv.info._ZN8pygpukit3ops4gemv24gemv_bf16_batched_kernelINS1_10GemvConfigEEEvPK13__nv_bfloat16S6_PS4_iiiff --------------------------
	.section	.nv.info._ZN8pygpukit3ops4gemv24gemv_bf16_batched_kernelINS1_10GemvConfigEEEvPK13__nv_bfloat16S6_PS4_iiiff,"",@"SHT_CUDA_INFO"
	.sectionflags	@""
	.align	4


	//----- nvinfo : EIATTR_CUDA_API_VERSION
	.align		4
        /*0000*/ 	.byte	0x04, 0x37
        /*0002*/ 	.short	(.L_25 - .L_24)
.L_24:
        /*0004*/ 	.word	0x00000082


	//----- nvinfo : EIATTR_KPARAM_INFO
	.align		4
.L_25:
        /*0008*/ 	.byte	0x04, 0x17
        /*000a*/ 	.short	(.L_27 - .L_26)
.L_26:
        /*000c*/ 	.word	0x00000000
        /*0010*/ 	.short	0x0007
        /*0012*/ 	.short	0x0028
        /*0014*/ 	.byte	0x00, 0xf0, 0x11, 0x00


	//----- nvinfo : EIATTR_KPARAM_INFO
	.align		4
.L_27:
        /*0018*/ 	.byte	0x04, 0x17
        /*001a*/ 	.short	(.L_29 - .L_28)
.L_28:
        /*001c*/ 	.word	0x00000000
        /*0020*/ 	.short	0x0006
        /*0022*/ 	.short	0x0024
        /*0024*/ 	.byte	0x00, 0xf0, 0x11, 0x00


	//----- nvinfo : EIATTR_KPARAM_INFO
	.align		4
.L_29:
        /*0028*/ 	.byte	0x04, 0x17
        /*002a*/ 	.short	(.L_31 - .L_30)
.L_30:
        /*002c*/ 	.word	0x00000000
        /*0030*/ 	.short	0x0005
        /*0032*/ 	.short	0x0020
        /*0034*/ 	.byte	0x00, 0xf0, 0x11, 0x00


	//----- nvinfo : EIATTR_KPARAM_INFO
	.align		4
.L_31:
        /*0038*/ 	.byte	0x04, 0x17
        /*003a*/ 	.short	(.L_33 - .L_32)
.L_32:
        /*003c*/ 	.word	0x00000000
        /*0040*/ 	.short	0x0004
        /*0042*/ 	.short	0x001c
        /*0044*/ 	.byte	0x00, 0xf0, 0x11, 0x00


	//----- nvinfo : EIATTR_KPARAM_INFO
	.align		4
.L_33:
        /*0048*/ 	.byte	0x04, 0x17
        /*004a*/ 	.short	(.L_35 - .L_34)
.L_34:
        /*004c*/ 	.word	0x00000000
        /*0050*/ 	.short	0x0003
        /*0052*/ 	.short	0x0018
        /*0054*/ 	.byte	0x00, 0xf0, 0x11, 0x00


	//----- nvinfo : EIATTR_KPARAM_INFO
	.align		4
.L_35:
        /*0058*/ 	.byte	0x04, 0x17
        /*005a*/ 	.short	(.L_37 - .L_36)
.L_36:
        /*005c*/ 	.word	0x00000000
        /*0060*/ 	.short	0x0002
        /*0062*/ 	.short	0x0010
        /*0064*/ 	.byte	0x00, 0xf5, 0x21, 0x00


	//----- nvinfo : EIATTR_KPARAM_INFO
	.align		4
.L_37:
        /*0068*/ 	.byte	0x04, 0x17
        /*006a*/ 	.short	(.L_39 - .L_38)
.L_38:
        /*006c*/ 	.word	0x00000000
        /*0070*/ 	.short	0x0001
        /*0072*/ 	.short	0x0008
        /*0074*/ 	.byte	0x00, 0xf5, 0x21, 0x00


	//----- nvinfo : EIATTR_KPARAM_INFO
	.align		4
.L_39:
        /*0078*/ 	.byte	0x04, 0x17
        /*007a*/ 	.short	(.L_41 - .L_40)
.L_40:
        /*007c*/ 	.word	0x00000000
        /*0080*/ 	.short	0x0000
        /*0082*/ 	.short	0x0000
        /*0084*/ 	.byte	0x00, 0xf5, 0x21, 0x00


	//----- nvinfo : EIATTR_SPARSE_MMA_MASK
	.align		4
.L_41:
        /*0088*/ 	.byte	0x03, 0x50
        /*008a*/ 	.short	0x0000


	//----- nvinfo : EIATTR_MAXREG_COUNT
	.align		4
        /*008c*/ 	.byte	0x03, 0x1b
        /*008e*/ 	.short	0x00ff


	//----- nvinfo : EIATTR_MERCURY_ISA_VERSION
	.align		4
        /*0090*/ 	.byte	0x03, 0x5f
        /*0092*/ 	.short	0x0101


	//----- nvinfo : EIATTR_VRC_CTA_INIT_COUNT
	.align		4
        /*0094*/ 	.byte	0x02, 0x4a
	.zero		1
	.zero		1


	//----- nvinfo : EIATTR_EXIT_INSTR_OFFSETS
	.align		4
        /*0098*/ 	.byte	0x04, 0x1c
        /*009a*/ 	.short	(.L_43 - .L_42)


	//   ....[0]....
.L_42:
        /*009c*/ 	.word	0x000000a0


	//   ....[1]....
        /*00a0*/ 	.word	0x00001c40


	//----- nvinfo : EIATTR_CBANK_PARAM_SIZE
	.align		4
.L_43:
        /*00a4*/ 	.byte	0x03, 0x19
        /*00a6*/ 	.short	0x002c


	//----- nvinfo : EIATTR_PARAM_CBANK
	.align		4
        /*00a8*/ 	.byte	0x04, 0x0a
        /*00aa*/ 	.short	(.L_45 - .L_44)
	.align		4
.L_44:
        /*00ac*/ 	.word	index@(.nv.constant0._ZN8pygpukit3ops4gemv24gemv_bf16_batched_kernelINS1_10GemvConfigEEEvPK13__nv_bfloat16S6_PS4_iiiff)
        /*00b0*/ 	.short	0x0380
        /*00b2*/ 	.short	0x002c


	//----- nvinfo : EIATTR_SW_WAR
	.align		4
.L_45:
        /*00b4*/ 	.byte	0x04, 0x36
        /*00b6*/ 	.short	(.L_47 - .L_46)
.L_46:
        /*00b8*/ 	.word	0x00000008
.L_47:


//--------------------- .nv.info._ZN8pygpukit3ops4gemv16gemv_fp32_kernelINS1_10GemvConfigEEEvPKfS5_Pfiiff --------------------------
	.section	.nv.info._ZN8pygpukit3ops4gemv16gemv_fp32_kernelINS1_10GemvConfigEEEvPKfS5_Pfiiff,"",@"SHT_CUDA_INFO"
	.sectionflags	@""
	.align	4


	//----- nvinfo : EIATTR_CUDA_API_VERSION
	.align		4
        /*0000*/ 	.byte	0x04, 0x37
        /*0002*/ 	.short	(.L_49 - .L_48)
.L_48:
        /*0004*/ 	.word	0x00000082


	//----- nvinfo : EIATTR_KPARAM_INFO
	.align		4
.L_49:
        /*0008*/ 	.byte	0x04, 0x17
        /*000a*/ 	.short	(.L_51 - .L_50)
.L_50:
        /*000c*/ 	.word	0x00000000
        /*0010*/ 	.short	0x0006
        /*0012*/ 	.short	0x0024
        /*0014*/ 	.byte	0x00, 0xf0, 0x11, 0x00


	//----- nvinfo : EIATTR_KPARAM_INFO
	.align		4
.L_51:
        /*0018*/ 	.byte	0x04, 0x17
        /*001a*/ 	.short	(.L_53 - .L_52)
.L_52:
        /*001c*/ 	.word	0x00000000
        /*0020*/ 	.short	0x0005
        /*0022*/ 	.short	0x0020
        /*0024*/ 	.byte	0x00, 0xf0, 0x11, 0x00


	//----- nvinfo : EIATTR_KPARAM_INFO
	.align		4
.L_53:
        /*0028*/ 	.byte	0x04, 0x17
        /*002a*/ 	.short	(.L_55 - .L_54)
.L_54:
        /*002c*/ 	.word	0x00000000
        /*0030*/ 	.short	0x0004
        /*0032*/ 	.short	0x001c
        /*0034*/ 	.byte	0x00, 0xf0, 0x11, 0x00


	//----- nvinfo : EIATTR_KPARAM_INFO
	.align		4
.L_55:
        /*0038*/ 	.byte	0x04, 0x17
        /*003a*/ 	.short	(.L_57 - .L_56)
.L_56:
        /*003c*/ 	.word	0x00000000
        /*0040*/ 	.short	0x0003
        /*0042*/ 	.short	0x0018
        /*0044*/ 	.byte	0x00, 0xf0, 0x11, 0x00


	//----- nvinfo : EIATTR_KPARAM_INFO
	.align		4
.L_57:
        /*0048*/ 	.byte	0x04, 0x17
        /*004a*/ 	.short	(.L_59 - .L_58)
.L_58:
        /*004c*/ 	.word	0x00000000
        /*0050*/ 	.short	0x0002
        /*0052*/ 	.short	0x0010
        /*0054*/ 	.byte	0x00, 0xf5, 0x21, 0x00


	//----- nvinfo : EIATTR_KPARAM_INFO
	.align		4
.L_59:
        /*0058*/ 	.byte	0x04, 0x17
        /*005a*/ 	.short	(.L_61 - .L_60)
.L_60:
        /*005c*/ 	.word	0x00000000
        /*0060*/ 	.short	0x0001
        /*0062*/ 	.short	0x0008
        /*0064*/ 	.byte	0x00, 0xf5, 0x21, 0x00


	//----- nvinfo : EIATTR_KPARAM_INFO
	.align		4
.L_61:
        /*0068*/ 	.byte	0x04, 0x17
        /*006a*/ 	.short	(.L_63 - .L_62)
.L_62:
        /*006c*/ 	.word	0x00000000
        /*0070*/ 	.short	0x0000
        /*0072*/ 	.short	0x0000
        /*0074*/ 	.byte	0x00, 0xf5, 0x21, 0x00


	//----- nvinfo : EIATTR_SPARSE_MMA_MASK
	.align		4
.L_63:
        /*0078*/ 	.byte	0x03, 0x50
        /*007a*/ 	.short	0x0000


	//----- nvinfo : EIATTR_MAXREG_COUNT
	.align		4
        /*007c*/ 	.byte	0x03, 0x1b
        /*007e*/ 	.short	0x00ff


	//----- nvinfo : EIATTR_MERCURY_ISA_VERSION
	.align		4
        /*0080*/ 	.byte	0x03, 0x5f
        /*0082*/ 	.short	0x0101


	//----- nvinfo : EIATTR_VRC_CTA_INIT_COUNT
	.align		4
        /*0084*/ 	.byte	0x02, 0x4a
	.zero		1
	.zero		1


	//----- nvinfo : EIATTR_EXIT_INSTR_OFFSETS
	.align		4
        /*0088*/ 	.byte	0x04, 0x1c
        /*008a*/ 	.short	(.L_65 - .L_64)


	//   ....[0]....
.L_64:
        /*008c*/ 	.word	0x00000070


	//   ....[1]....
        /*0090*/ 	.word	0x000013e0


	//----- nvinfo : EIATTR_CBANK_PARAM_SIZE
	.align		4
.L_65:
        /*0094*/ 	.byte	0x03, 0x19
        /*0096*/ 	.short	0x0028


	//----- nvinfo : EIATTR_PARAM_CBANK
	.align		4
        /*0098*/ 	.byte	0x04, 0x0a
        /*009a*/ 	.short	(.L_67 - .L_66)
	.align		4
.L_66:
        /*009c*/ 	.word	index@(.nv.constant0._ZN8pygpukit3ops4gemv16gemv_fp32_kernelINS1_10GemvConfigEEEvPKfS5_Pfiiff)
        /*00a0*/ 	.short	0x0380
        /*00a2*/ 	.short	0x0028


	//----- nvinfo : EIATTR_SW_WAR
	.align		4
.L_67:
        /*00a4*/ 	.byte	0x04, 0x36
        /*00a6*/ 	.short	(.L_69 - .L_68)
.L_68:
        /*00a8*/ 	.word	0x00000008
.L_69:


//--------------------- .nv.info._ZN8pygpukit3ops4gemv16gemv_fp16_kernelINS1_10GemvConfigEEEvPK6__halfS6_PS4_iiff --------------------------
	.section	.nv.info._ZN8pygpukit3ops4gemv16gemv_fp16_kernelINS1_10GemvConfigEEEvPK6__halfS6_PS4_iiff,"",@"SHT_CUDA_INFO"
	.sectionflags	@""
	.align	4


	//----- nvinfo : EIATTR_CUDA_API_VERSION
	.align		4
        /*0000*/ 	.byte	0x04, 0x37
        /*0002*/ 	.short	(.L_71 - .L_70)
.L_70:
        /*0004*/ 	.word	0x00000082


	//----- nvinfo : EIATTR_KPARAM_INFO
	.align		4
.L_71:
        /*0008*/ 	.byte	0x04, 0x17
        /*000a*/ 	.short	(.L_73 - .L_72)
.L_72:
        /*000c*/ 	.word	0x00000000
        /*0010*/ 	.short	0x0006
        /*0012*/ 	.short	0x0024
        /*0014*/ 	.byte	0x00, 0xf0, 0x11, 0x00


	//----- nvinfo : EIATTR_KPARAM_INFO
	.align		4
.L_73:
        /*0018*/ 	.byte	0x04, 0x17
        /*001a*/ 	.short	(.L_75 - .L_74)
.L_74:
        /*001c*/ 	.word	0x00000000
        /*0020*/ 	.short	0x0005
        /*0022*/ 	.short	0x0020
        /*0024*/ 	.byte	0x00, 0xf0, 0x11, 0x00


	//----- nvinfo : EIATTR_KPARAM_INFO
	.align		4
.L_75:
        /*0028*/ 	.byte	0x04, 0x17
        /*002a*/ 	.short	(.L_77 - .L_76)
.L_76:
        /*002c*/ 	.word	0x00000000
        /*0030*/ 	.short	0x0004
        /*0032*/ 	.short	0x001c
        /*0034*/ 	.byte	0x00, 0xf0, 0x11, 0x00


	//----- nvinfo : EIATTR_KPARAM_INFO
	.align		4
.L_77:
        /*0038*/ 	.byte	0x04, 0x17
        /*003a*/ 	.short	(.L_79 - .L_78)
.L_78:
        /*003c*/ 	.word	0x00000000
        /*0040*/ 	.short	0x0003
        /*0042*/ 	.short	0x0018
        /*0044*/ 	.byte	0x00, 0xf0, 0x11, 0x00


	//----- nvinfo : EIATTR_KPARAM_INFO
	.align		4
.L_79:
        /*0048*/ 	.byte	0x04, 0x17
        /*004a*/ 	.short	(.L_81 - .L_80)
.L_80:
        /*004c*/ 	.word	0x00000000
        /*0050*/ 	.short	0x0002
        /*0052*/ 	.short	0x0010
        /*0054*/ 	.byte	0x00, 0xf5, 0x21, 0x00


	//----- nvinfo : EIATTR_KPARAM_INFO
	.align		4
.L_81:
        /*0058*/ 	.byte	0x04, 0x17
        /*005a*/ 	.short	(.L_83 - .L_82)
.L_82:
        /*005c*/ 	.word	0x00000000
        /*0060*/ 	.short	0x0001
        /*0062*/ 	.short	0x0008
        /*0064*/ 	.byte	0x00, 0xf5, 0x21, 0x00


	//----- nvinfo : EIATTR_KPARAM_INFO
	.align		4
.L_83:
        /*0068*/ 	.byte	0x04, 0x17
        /*006a*/ 	.short	(.L_85 - .L_84)
.L_84:
        /*006c*/ 	.word	0x00000000
        /*0070*/ 	.short	0x0000
        /*0072*/ 	.short	0x0000
        /*0074*/ 	.byte	0x00, 0xf5, 0x21, 0x00


	//----- nvinfo : EIATTR_SPARSE_MMA_MASK
	.align		4
.L_85:
        /*0078*/ 	.byte	0x03, 0x50
        /*007a*/ 	.short	0x0000


	//----- nvinfo : EIATTR_MAXREG_COUNT
	.align		4
        /*007c*/ 	.byte	0x03, 0x1b
        /*007e*/ 	.short	0x00ff


	//----- nvinfo : EIATTR_MERCURY_ISA_VERSION
	.align		4
        /*0080*/ 	.byte	0x03, 0x5f
        /*0082*/ 	.short	0x0101


	//----- nvinfo : EIATTR_VRC_CTA_INIT_COUNT
	.align		4
        /*0084*/ 	.byte	0x02, 0x4a
	.zero		1
	.zero		1


	//----- nvinfo : EIATTR_EXIT_INSTR_OFFSETS
	.align		4
        /*0088*/ 	.byte	0x04, 0x1c
        /*008a*/ 	.short	(.L_87 - .L_86)


	//   ....[0]....
.L_86:
        /*008c*/ 	.word	0x00000070


	//   ....[1]....
        /*0090*/ 	.word	0x00001aa0


	//----- nvinfo : EIATTR_CBANK_PARAM_SIZE
	.align		4
.L_87:
        /*0094*/ 	.byte	0x03, 0x19
        /*0096*/ 	.short	0x0028


	//----- nvinfo : EIATTR_PARAM_CBANK
	.align		4
        /*0098*/ 	.byte	0x04, 0x0a
        /*009a*/ 	.short	(.L_89 - .L_88)
	.align		4
.L_88:
        /*009c*/ 	.word	index@(.nv.constant0._ZN8pygpukit3ops4gemv16gemv_fp16_kernelINS1_10GemvConfigEEEvPK6__halfS6_PS4_iiff)
        /*00a0*/ 	.short	0x0380
        /*00a2*/ 	.short	0x0028


	//----- nvinfo : EIATTR_SW_WAR
	.align		4
.L_89:
        /*00a4*/ 	.byte	0x04, 0x36
        /*00a6*/ 	.short	(.L_91 - .L_90)
.L_90:
        /*00a8*/ 	.word	0x00000008
.L_91:


//--------------------- .nv.info._ZN8pygpukit3ops4gemv16gemv_bf16_kernelINS1_10GemvConfigEEEvPK13__nv_bfloat16S6_PS4_iiff --------------------------
	.section	.nv.info._ZN8pygpukit3ops4gemv16gemv_bf16_kernelINS1_10GemvConfigEEEvPK13__nv_bfloat16S6_PS4_iiff,"",@"SHT_CUDA_INFO"
	.sectionflags	@""
	.align	4


	//----- nvinfo : EIATTR_CUDA_API_VERSION
	.align		4
        /*0000*/ 	.byte	0x04, 0x37
        /*0002*/ 	.short	(.L_93 - .L_92)
.L_92:
        /*0004*/ 	.word	0x00000082


	//----- nvinfo : EIATTR_KPARAM_INFO
	.align		4
.L_93:
        /*0008*/ 	.byte	0x04, 0x17
        /*000a*/ 	.short	(.L_95 - .L_94)
.L_94:
        /*000c*/ 	.word	0x00000000
        /*0010*/ 	.short	0x0006
        /*0012*/ 	.short	0x0024
        /*0014*/ 	.byte	0x00, 0xf0, 0x11, 0x00


	//----- nvinfo : EIATTR_KPARAM_INFO
	.align		4
.L_95:
        /*0018*/ 	.byte	0x04, 0x17
        /*001a*/ 	.short	(.L_97 - .L_96)
.L_96:
        /*001c*/ 	.word	0x00000000
        /*0020*/ 	.short	0x0005
        /*0022*/ 	.short	0x0020
        /*0024*/ 	.byte	0x00, 0xf0, 0x11, 0x00


	//----- nvinfo : EIATTR_KPARAM_INFO
	.align		4
.L_97:
        /*0028*/ 	.byte	0x04, 0x17
        /*002a*/ 	.short	(.L_99 - .L_98)
.L_98:
        /*002c*/ 	.word	0x00000000
        /*0030*/ 	.short	0x0004
        /*0032*/ 	.short	0x001c
        /*0034*/ 	.byte	0x00, 0xf0, 0x11, 0x00


	//----- nvinfo : EIATTR_KPARAM_INFO
	.align		4
.L_99:
        /*0038*/ 	.byte	0x04, 0x17
        /*003a*/ 	.short	(.L_101 - .L_100)
.L_100:
        /*003c*/ 	.word	0x00000000
        /*0040*/ 	.short	0x0003
        /*0042*/ 	.short	0x0018
        /*0044*/ 	.byte	0x00, 0xf0, 0x11, 0x00


	//----- nvinfo : EIATTR_KPARAM_INFO
	.align		4
.L_101:
        /*0048*/ 	.byte	0x04, 0x17
        /*004a*/ 	.short	(.L_103 - .L_102)
.L_102:
        /*004c*/ 	.word	0x00000000
        /*0050*/ 	.short	0x0002
        /*0052*/ 	.short	0x0010
        /*0054*/ 	.byte	0x00, 0xf5, 0x21, 0x00


	//----- nvinfo : EIATTR_KPARAM_INFO
	.align		4
.L_103:
        /*0058*/ 	.byte	0x04, 0x17
        /*005a*/ 	.short	(.L_105 - .L_104)
.L_104:
        /*005c*/ 	.word	0x00000000
        /*0060*/ 	.short	0x0001
        /*0062*/ 	.short	0x0008
        /*0064*/ 	.byte	0x00, 0xf5, 0x21, 0x00


	//----- nvinfo : EIATTR_KPARAM_INFO
	.align		4
.L_105:
        /*0068*/ 	.byte	0x04, 0x17
        /*006a*/ 	.short	(.L_107 - .L_106)
.L_106:
        /*006c*/ 	.word	0x00000000
        /*0070*/ 	.short	0x0000
        /*0072*/ 	.short	0x0000
        /*0074*/ 	.byte	0x00, 0xf5, 0x21, 0x00


	//----- nvinfo : EIATTR_SPARSE_MMA_MASK
	.align		4
.L_107:
        /*0078*/ 	.byte	0x03, 0x50
        /*007a*/ 	.short	0x0000


	//----- nvinfo : EIATTR_MAXREG_COUNT
	.align		4
        /*007c*/ 	.byte	0x03, 0x1b
        /*007e*/ 	.short	0x00ff


	//----- nvinfo : EIATTR_MERCURY_ISA_VERSION
	.align		4
        /*0080*/ 	.byte	0x03, 0x5f
        /*0082*/ 	.short	0x0101


	//----- nvinfo : EIATTR_VRC_CTA_INIT_COUNT
	.align		4
        /*0084*/ 	.byte	0x02, 0x4a
	.zero		1
	.zero		1


	//----- nvinfo : EIATTR_EXIT_INSTR_OFFSETS
	.align		4
        /*0088*/ 	.byte	0x04, 0x1c
        /*008a*/ 	.short	(.L_109 - .L_108)


	//   ....[0]....
.L_108:
        /*008c*/ 	.word	0x00000070


	//   ....[1]....
        /*0090*/ 	.word	0x00001aa0


	//----- nvinfo : EIATTR_CBANK_PARAM_SIZE
	.align		4
.L_109:
        /*0094*/ 	.byte	0x03, 0x19
        /*0096*/ 	.short	0x0028


	//----- nvinfo : EIATTR_PARAM_CBANK
	.align		4
        /*0098*/ 	.byte	0x04, 0x0a
        /*009a*/ 	.short	(.L_111 - .L_110)
	.align		4
.L_110:
        /*009c*/ 	.word	index@(.nv.constant0._ZN8pygpukit3ops4gemv16gemv_bf16_kernelINS1_10GemvConfigEEEvPK13__nv_bfloat16S6_PS4_iiff)
        /*00a0*/ 	.short	0x0380
        /*00a2*/ 	.short	0x0028


	//----- nvinfo : EIATTR_SW_WAR
	.align		4
.L_111:
        /*00a4*/ 	.byte	0x04, 0x36
        /*00a6*/ 	.short	(.L_113 - .L_112)
.L_112:
        /*00a8*/ 	.word	0x00000008
.L_113:


//--------------------- .nv.callgraph             --------------------------
	.section	.nv.callgraph,"",@"SHT_CUDA_CALLGRAPH"
	.align	4
	.sectionentsize	8
	.align		4
        /*0000*/ 	.word	0x00000000
	.align		4
        /*0004*/ 	.word	0xffffffff
	.align		4
        /*0008*/ 	.word	0x00000000
	.align		4
        /*000c*/ 	.word	0xfffffffe
	.align		4
        /*0010*/ 	.word	0x00000000
	.align		4
        /*0014*/ 	.word	0xfffffffd
	.align		4
        /*0018*/ 	.word	0x00000000
	.align		4
        /*001c*/ 	.word	0xfffffffc


//--------------------- .text._ZN8pygpukit3ops4gemv24gemv_bf16_batched_kernelINS1_10GemvConfigEEEvPK13__nv_bfloat16S6_PS4_iiiff --------------------------
	.section	.text._ZN8pygpukit3ops4gemv24gemv_bf16_batched_kernelINS1_10GemvConfigEEEvPK13__nv_bfloat16S6_PS4_iiiff,"ax",@progbits
	.align	128
        .global         _ZN8pygpukit3ops4gemv24gemv_bf16_batched_kernelINS1_10GemvConfigEEEvPK13__nv_bfloat16S6_PS4_iiiff
        .type           _ZN8pygpukit3ops4gemv24gemv_bf16_batched_kernelINS1_10GemvConfigEEEvPK13__nv_bfloat16S6_PS4_iiiff,@function
        .size           _ZN8pygpukit3ops4gemv24gemv_bf16_batched_kernelINS1_10GemvConfigEEEvPK13__nv_bfloat16S6_PS4_iiiff,(.L_x_48 - _ZN8pygpukit3ops4gemv24gemv_bf16_batched_kernelINS1_10GemvConfigEEEvPK13__nv_bfloat16S6_PS4_iiiff)
        .other          _ZN8pygpukit3ops4gemv24gemv_bf16_batched_kernelINS1_10GemvConfigEEEvPK13__nv_bfloat16S6_PS4_iiiff,@"STO_CUDA_ENTRY STV_DEFAULT"
_ZN8pygpukit3ops4gemv24gemv_bf16_batched_kernelINS1_10GemvConfigEEEvPK13__nv_bfloat16S6_PS4_iiiff:
.text._ZN8pygpukit3ops4gemv24gemv_bf16_batched_kernelINS1_10GemvConfigEEEvPK13__nv_bfloat16S6_PS4_iiiff:
[----:B------:R-:W-:Y:S01]  /*0000*/  LDC R1, c[0x0][0x37c] ;  /* 0x0000df00ff017b82 */ /* 0x000fe20000000800 */
[----:B------:R-:W0:Y:S07]  /*0010*/  S2R R0, SR_TID.X ;  /* 0x0000000000007919 */ /* 0x000e2e0000002100 */
[----:B------:R-:W1:Y:S01]  /*0020*/  S2UR UR7, SR_CTAID.Y ;  /* 0x00000000000779c3 */ /* 0x000e620000002600 */
[----:B------:R-:W2:Y:S01]  /*0030*/  LDCU UR4, c[0x0][0x39c] ;  /* 0x00007380ff0477ac */ /* 0x000ea20008000800 */
[----:B------:R-:W0:Y:S06]  /*0040*/  S2R R3, SR_CTAID.X ;  /* 0x0000000000037919 */ /* 0x000e2c0000002500 */
[----:B------:R-:W1:Y:S01]  /*0050*/  LDC R2, c[0x0][0x3a0] ;  /* 0x0000e800ff027b82 */ /* 0x000e620000000800 */
[----:B--2---:R-:W-:-:S02]  /*0060*/  MOV R13, UR4 ;  /* 0x00000004000d7c02 */ /* 0x004fc40008000f00 */
[----:B-1----:R-:W-:Y:S02]  /*0070*/  ISETP.LE.AND P0, PT, R2, UR7, PT ;  /* 0x0000000702007c0c */ /* 0x002fe4000bf03270 */
[----:B0-----:R-:W-:-:S04]  /*0080*/  LEA R0, R3, R0, 0x8 ;  /* 0x0000000003007211 */ /* 0x001fc800078e40ff */
[----:B------:R-:W-:-:S13]  /*0090*/  ISETP.GE.OR P0, PT, R0, R13, P0 ;  /* 0x0000000d0000720c */ /* 0x000fda0000706670 */
[----:B------:R-:W-:Y:S05]  /*00a0*/  @P0 EXIT ;  /* 0x000000000000094d */ /* 0x000fea0003800000 */
[----:B------:R-:W0:Y:S01]  /*00b0*/  LDCU UR4, c[0x0][0x398] ;  /* 0x00007300ff0477ac */ /* 0x000e220008000800 */
[----:B------:R-:W1:Y:S01]  /*00c0*/  LDC.64 R2, c[0x0][0x388] ;  /* 0x0000e200ff027b82 */ /* 0x000e620000000a00 */
[----:B------:R-:W-:Y:S02]  /*00d0*/  HFMA2 R6, -RZ, RZ, 0, 0 ;  /* 0x00000000ff067431 */ /* 0x000fe400000001ff */
[----:B------:R-:W-:Y:S01]  /*00e0*/  IMAD.MOV.U32 R12, RZ, RZ, RZ ;  /* 0x000000ffff0c7224 */ /* 0x000fe200078e00ff */
[----:B------:R-:W2:Y:S01]  /*00f0*/  LDCU.64 UR8, c[0x0][0x358] ;  /* 0x00006b00ff0877ac */ /* 0x000ea20008000a00 */
[----:B0-----:R-:W-:Y:S02]  /*0100*/  UISETP.GE.AND UP0, UPT, UR4, 0x8, UPT ;  /* 0x000000080400788c */ /* 0x001fe4000bf06270 */
[----:B------:R-:W-:-:S04]  /*0110*/  UIMAD UR6, UR7, UR4, URZ ;  /* 0x00000004070672a4 */ /* 0x000fc8000f8e02ff */
[----:B------:R-:W-:Y:S01]  /*0120*/  USHF.R.S32.HI UR10, URZ, 0x1f, UR6 ;  /* 0x0000001fff0a7899 */ /* 0x000fe20008011406 */
[----:B-1----:R-:W-:Y:S02]  /*0130*/  IMAD.WIDE R2, R0, 0x2, R2 ;  /* 0x0000000200027825 */ /* 0x002fe400078e0202 */
[----:B--2---:R-:W-:Y:S09]  /*0140*/  BRA.U !UP0, `(.L_x_0) ;  /* 0x0000000908c47547 */ /* 0x004ff2000b800000 */
[----:B------:R-:W-:Y:S01]  /*0150*/  UIADD3 UR4, UPT, UPT, UR4, -0x8, URZ ;  /* 0xfffffff804047890 */ /* 0x000fe2000fffe0ff */
[----:B------:R-:W-:Y:S01]  /*0160*/  MOV R6, RZ ;  /* 0x000000ff00067202 */ /* 0x000fe20000000f00 */
[----:B------:R-:W-:Y:S01]  /*0170*/  IMAD.MOV.U32 R12, RZ, RZ, RZ ;  /* 0x000000ffff0c7224 */ /* 0x000fe200078e00ff */
[----:B------:R-:W-:Y:S01]  /*0180*/  MOV R7, 0x8 ;  /* 0x0000000800077802 */ /* 0x000fe20000000f00 */
[----:B------:R-:W-:-:S09]  /*0190*/  UISETP.GE.U32.AND UP0, UPT, UR4, 0x8, UPT ;  /* 0x000000080400788c */ /* 0x000fd2000bf06070 */
[----:B------:R-:W-:Y:S05]  /*01a0*/  BRA.U !UP0, `(.L_x_1) ;  /* 0x0000000508c87547 */ /* 0x000fea000b800000 */
[----:B------:R-:W-:Y:S01]  /*01b0*/  ULEA.HI UR5, UR4, 0x1, URZ, 0x1d ;  /* 0x0000000104057891 */ /* 0x000fe2000f8fe8ff */
[----:B------:R-:W-:Y:S01]  /*01c0*/  HFMA2 R12, -RZ, RZ, 0, 0 ;  /* 0x00000000ff0c7431 */ /* 0x000fe200000001ff */
[----:B------:R-:W-:Y:S01]  /*01d0*/  MOV R6, RZ ;  /* 0x000000ff00067202 */ /* 0x000fe20000000f00 */
[----:B------:R-:W-:Y:S01]  /*01e0*/  IMAD.MOV.U32 R10, RZ, RZ, RZ ;  /* 0x000000ffff0a7224 */ /* 0x000fe200078e00ff */
[----:B------:R-:W-:-:S04]  /*01f0*/  ULOP3.LUT UR5, UR5, 0x3ffffffe, URZ, 0xc0, !UPT ;  /* 0x3ffffffe05057892 */ /* 0x000fc8000f8ec0ff */
[----:B------:R-:W-:-:S12]  /*0200*/  UIADD3 UR5, UPT, UPT, -UR5, URZ, URZ ;  /* 0x000000ff05057290 */ /* 0x000fd8000fffe1ff */
.L_x_2:
[----:B------:R-:W0:Y:S01]  /*0210*/  LDC.64 R16, c[0x0][0x380] ;  /* 0x0000e000ff107b82 */ /* 0x000e220000000a00 */
[----:B------:R-:W-:Y:S01]  /*0220*/  IADD3 R5, P0, PT, R12, UR6, RZ ;  /* 0x000000060c057c10 */ /* 0x000fe2000ff1e0ff */
[----:B------:R-:W-:-:S03]  /*0230*/  IMAD.WIDE R14, R10, 0x2, R2 ;  /* 0x000000020a0e7825 */ /* 0x000fc600078e0202 */
[----:B------:R-:W-:Y:S02]  /*0240*/  IADD3.X R8, PT, PT, RZ, UR10, RZ, P0, !PT ;  /* 0x0000000aff087c10 */ /* 0x000fe400087fe4ff */
[----:B------:R-:W2:Y:S01]  /*0250*/  LDG.E.U16.CONSTANT R9, desc[UR8][R14.64] ;  /* 0x000000080e097981 */ /* 0x000ea2000c1e9500 */
[----:B------:R-:W1:Y:S01]  /*0260*/  LDC R13, c[0x0][0x39c] ;  /* 0x0000e700ff0d7b82 */ /* 0x000e620000000800 */
[----:B0-----:R-:W-:-:S04]  /*0270*/  LEA R4, P0, R5, R16, 0x1 ;  /* 0x0000001005047211 */ /* 0x001fc800078008ff */
[----:B------:R-:W-:-:S05]  /*0280*/  LEA.HI.X R5, R5, R17, R8, 0x1, P0 ;  /* 0x0000001105057211 */ /* 0x000fca00000f0c08 */
[----:B------:R-:W3:Y:S01]  /*0290*/  LDG.E.CONSTANT R8, desc[UR8][R4.64] ;  /* 0x0000000804087981 */ /* 0x000ee2000c1e9900 */
[----:B-1----:R-:W-:-:S03]  /*02a0*/  IMAD.WIDE R18, R13, 0x2, R14 ;  /* 0x000000020d127825 */ /* 0x002fc600078e020e */
[----:B------:R-:W4:Y:S04]  /*02b0*/  LDG.E.CONSTANT R23, desc[UR8][R4.64+0x4] ;  /* 0x0000040804177981 */ /* 0x000f28000c1e9900 */
[----:B------:R0:W5:Y:S04]  /*02c0*/  LDG.E.U16.CONSTANT R16, desc[UR8][R18.64] ;  /* 0x0000000812107981 */ /* 0x000168000c1e9500 */
[----:B------:R-:W5:Y:S01]  /*02d0*/  LDG.E.CONSTANT R11, desc[UR8][R4.64+0x8] ;  /* 0x00000808040b7981 */ /* 0x000f62000c1e9900 */
[----:B0-----:R-:W-:-:S05]  /*02e0*/  IMAD.WIDE R18, R13, 0x2, R18 ;  /* 0x000000020d127825 */ /* 0x001fca00078e0212 */
[----:B------:R-:W5:Y:S01]  /*02f0*/  LDG.E.U16.CONSTANT R7, desc[UR8][R18.64] ;  /* 0x0000000812077981 */ /* 0x000f62000c1e9500 */
[----:B------:R-:W-:-:S05]  /*0300*/  IMAD.WIDE R26, R13, 0x2, R18 ;  /* 0x000000020d1a7825 */ /* 0x000fca00078e0212 */
[----:B------:R0:W5:Y:S02]  /*0310*/  LDG.E.U16.CONSTANT R22, desc[UR8][R26.64] ;  /* 0x000000081a167981 */ /* 0x000164000c1e9500 */
[----:B0-----:R-:W-:-:S05]  /*0320*/  IMAD.WIDE R26, R13, 0x2, R26 ;  /* 0x000000020d1a7825 */ /* 0x001fca00078e021a */
[----:B------:R0:W5:Y:S01]  /*0330*/  LDG.E.U16.CONSTANT R21, desc[UR8][R26.64] ;  /* 0x000000081a157981 */ /* 0x000162000c1e9500 */
[----:B------:R-:W-:-:S05]  /*0340*/  IMAD.WIDE R28, R13, 0x2, R26 ;  /* 0x000000020d1c7825 */ /* 0x000fca00078e021a */
[----:B------:R4:W5:Y:S01]  /*0350*/  LDG.E.U16.CONSTANT R15, desc[UR8][R28.64] ;  /* 0x000000081c0f7981 */ /* 0x000962000c1e9500 */
[----:B------:R-:W-:-:S03]  /*0360*/  IMAD.WIDE R24, R13, 0x2, R28 ;  /* 0x000000020d187825 */ /* 0x000fc600078e021c */
[----:B------:R-:W5:Y:S01]  /*0370*/  LDG.E.CONSTANT R26, desc[UR8][R4.64+0xc] ;  /* 0x00000c08041a7981 */ /* 0x000f62000c1e9900 */
[----:B------:R-:W-:-:S04]  /*0380*/  IMAD.WIDE R18, R13, 0x2, R24 ;  /* 0x000000020d127825 */ /* 0x000fc800078e0218 */
[----:B--2---:R-:W-:Y:S01]  /*0390*/  IMAD.U32 R14, R9, 0x10000, RZ ;  /* 0x00010000090e7824 */ /* 0x004fe200078e00ff */
[C---:B---3--:R-:W-:Y:S02]  /*03a0*/  SHF.L.U32 R9, R8.reuse, 0x10, RZ ;  /* 0x0000001008097819 */ /* 0x048fe400000006ff */
[----:B------:R-:W-:-:S03]  /*03b0*/  PRMT R17, R8, 0x7632, R17 ;  /* 0x0000763208117816 */ /* 0x000fc60000000011 */
[----:B------:R-:W-:Y:S01]  /*03c0*/  FFMA R6, R9, R14, R6 ;  /* 0x0000000e09067223 */ /* 0x000fe20000000006 */
[----:B------:R-:W-:Y:S01]  /*03d0*/  IMAD.WIDE R8, R13, 0x2, R18 ;  /* 0x000000020d087825 */ /* 0x000fe200078e0212 */
[----:B------:R-:W2:Y:S03]  /*03e0*/  LDG.E.U16.CONSTANT R14, desc[UR8][R24.64] ;  /* 0x00000008180e7981 */ /* 0x000ea6000c1e9500 */
[----:B0-----:R-:W-:Y:S01]  /*03f0*/  IMAD.U32 R27, R17, 0x10000, RZ ;  /* 0x00010000111b7824 */ /* 0x001fe200078e00ff */
[----:B------:R5:W3:Y:S01]  /*0400*/  LDG.E.U16.CONSTANT R18, desc[UR8][R18.64] ;  /* 0x0000000812127981 */ /* 0x000ae2000c1e9500 */
[----:B----4-:R-:W-:-:S03]  /*0410*/  SHF.L.U32 R28, R23, 0x10, RZ ;  /* 0x00000010171c7819 */ /* 0x010fc600000006ff */
[----:B------:R0:W4:Y:S04]  /*0420*/  LDG.E.U16.CONSTANT R20, desc[UR8][R8.64] ;  /* 0x0000000808147981 */ /* 0x000128000c1e9500 */
[----:B------:R-:W4:Y:S01]  /*0430*/  LDG.E.CONSTANT R24, desc[UR8][R4.64+0x10] ;  /* 0x0000100804187981 */ /* 0x000f22000c1e9900 */
[----:B-----5:R-:W-:Y:S01]  /*0440*/  SHF.L.U32 R19, R16, 0x10, RZ ;  /* 0x0000001010137819 */ /* 0x020fe200000006ff */
[----:B------:R-:W-:Y:S01]  /*0450*/  IMAD.WIDE R16, R13, 0x2, R8 ;  /* 0x000000020d107825 */ /* 0x000fe200078e0208 */
[----:B0-----:R-:W-:-:S03]  /*0460*/  SHF.L.U32 R9, R7, 0x10, RZ ;  /* 0x0000001007097819 */ /* 0x001fc600000006ff */
[----:B------:R-:W-:Y:S01]  /*0470*/  FFMA R27, R27, R19, R6 ;  /* 0x000000131b1b7223 */ /* 0x000fe20000000006 */
[----:B------:R-:W-:Y:S01]  /*0480*/  IMAD.WIDE R6, R13, 0x2, R16 ;  /* 0x000000020d067825 */ /* 0x000fe200078e0210 */
[----:B------:R-:W-:-:S03]  /*0490*/  PRMT R23, R23, 0x7632, R23 ;  /* 0x0000763217177816 */ /* 0x000fc60000000017 */
[----:B------:R-:W-:Y:S01]  /*04a0*/  FFMA R28, R28, R9, R27 ;  /* 0x000000091c1c7223 */ /* 0x000fe2000000001b */
[----:B------:R0:W5:Y:S01]  /*04b0*/  LDG.E.U16.CONSTANT R19, desc[UR8][R16.64] ;  /* 0x0000000810137981 */ /* 0x000162000c1e9500 */
[----:B------:R-:W-:Y:S01]  /*04c0*/  IMAD.U32 R22, R22, 0x10000, RZ ;  /* 0x0001000016167824 */ /* 0x000fe200078e00ff */
[----:B------:R-:W-:Y:S01]  /*04d0*/  SHF.L.U32 R23, R23, 0x10, RZ ;  /* 0x0000001017177819 */ /* 0x000fe200000006ff */
[----:B------:R-:W-:Y:S01]  /*04e0*/  IMAD.WIDE R8, R13, 0x2, R6 ;  /* 0x000000020d087825 */ /* 0x000fe200078e0206 */
[----:B------:R1:W5:Y:S03]  /*04f0*/  LDG.E.U16.CONSTANT R25, desc[UR8][R6.64] ;  /* 0x0000000806197981 */ /* 0x000366000c1e9500 */
[----:B------:R-:W-:Y:S01]  /*0500*/  FFMA R29, R23, R22, R28 ;  /* 0x00000016171d7223 */ /* 0x000fe2000000001c */
[----:B------:R-:W-:Y:S02]  /*0510*/  IMAD.WIDE R22, R13, 0x2, R8 ;  /* 0x000000020d167825 */ /* 0x000fe400078e0208 */
[----:B------:R-:W5:Y:S02]  /*0520*/  LDG.E.U16.CONSTANT R9, desc[UR8][R8.64] ;  /* 0x0000000808097981 */ /* 0x000f64000c1e9500 */
[----:B------:R-:W-:-:S02]  /*0530*/  IMAD.U32 R28, R21, 0x10000, RZ ;  /* 0x00010000151c7824 */ /* 0x000fc400078e00ff */
[----:B------:R-:W5:Y:S01]  /*0540*/  LDG.E.CONSTANT R21, desc[UR8][R4.64+0x14] ;  /* 0x0000140804157981 */ /* 0x000f62000c1e9900 */
[----:B0-----:R-:W-:Y:S01]  /*0550*/  IMAD.WIDE R16, R13, 0x2, R22 ;  /* 0x000000020d107825 */ /* 0x001fe200078e0216 */
[----:B------:R-:W-:Y:S02]  /*0560*/  SHF.L.U32 R27, R11, 0x10, RZ ;  /* 0x000000100b1b7819 */ /* 0x000fe400000006ff */
[----:B------:R-:W5:Y:S01]  /*0570*/  LDG.E.U16.CONSTANT R22, desc[UR8][R22.64] ;  /* 0x0000000816167981 */ /* 0x000f62000c1e9500 */
[----:B-1----:R-:W-:-:S03]  /*0580*/  IMAD.WIDE R6, R13, 0x2, R16 ;  /* 0x000000020d067825 */ /* 0x002fc600078e0210 */
[----:B------:R-:W5:Y:S01]  /*0590*/  LDG.E.CONSTANT R8, desc[UR8][R4.64+0x18] ;  /* 0x0000180804087981 */ /* 0x000f62000c1e9900 */
[----:B------:R-:W-:-:S03]  /*05a0*/  FFMA R27, R27, R28, R29 ;  /* 0x0000001c1b1b7223 */ /* 0x000fc6000000001d */
[----:B------:R-:W5:Y:S01]  /*05b0*/  LDG.E.U16.CONSTANT R16, desc[UR8][R16.64] ;  /* 0x0000000810107981 */ /* 0x000f62000c1e9500 */
[----:B------:R-:W-:-:S03]  /*05c0*/  IMAD.WIDE R28, R13, 0x2, R6 ;  /* 0x000000020d1c7825 */ /* 0x000fc600078e0206 */
[----:B------:R-:W5:Y:S04]  /*05d0*/  LDG.E.U16.CONSTANT R23, desc[UR8][R6.64] ;  /* 0x0000000806177981 */ /* 0x000f68000c1e9500 */
[----:B------:R-:W5:Y:S04]  /*05e0*/  LDG.E.U16.CONSTANT R28, desc[UR8][R28.64] ;  /* 0x000000081c1c7981 */ /* 0x000f68000c1e9500 */
[----:B------:R0:W5:Y:S01]  /*05f0*/  LDG.E.CONSTANT R17, desc[UR8][R4.64+0x1c] ;  /* 0x00001c0804117981 */ /* 0x000162000c1e9900 */
[----:B------:R-:W-:Y:S02]  /*0600*/  PRMT R11, R11, 0x7632, R11 ;  /* 0x000076320b0b7816 */ /* 0x000fe4000000000b */
[----:B------:R-:W-:-:S02]  /*0610*/  SHF.L.U32 R15, R15, 0x10, RZ ;  /* 0x000000100f0f7819 */ /* 0x000fc400000006ff */
[----:B------:R-:W-:-:S05]  /*0620*/  SHF.L.U32 R11, R11, 0x10, RZ ;  /* 0x000000100b0b7819 */ /* 0x000fca00000006ff */
[----:B------:R-:W-:Y:S01]  /*0630*/  FFMA R27, R11, R15, R27 ;  /* 0x0000000f0b1b7223 */ /* 0x000fe2000000001b */
[C---:B------:R-:W-:Y:S01]  /*0640*/  PRMT R11, R26.reuse, 0x7632, R11 ;  /* 0x000076321a0b7816 */ /* 0x040fe2000000000b */
[----:B------:R-:W-:-:S03]  /*0650*/  IMAD.U32 R26, R26, 0x10000, RZ ;  /* 0x000100001a1a7824 */ /* 0x000fc600078e00ff */
[----:B------:R-:W-:Y:S01]  /*0660*/  SHF.L.U32 R11, R11, 0x10, RZ ;  /* 0x000000100b0b7819 */ /* 0x000fe200000006ff */
[----:B------:R-:W-:-:S04]  /*0670*/  UIADD3 UR5, UPT, UPT, UR5, 0x2, URZ ;  /* 0x0000000205057890 */ /* 0x000fc8000fffe0ff */
[----:B------:R-:W-:Y:S01]  /*0680*/  UISETP.NE.AND UP0, UPT, UR5, URZ, UPT ;  /* 0x000000ff0500728c */ /* 0x000fe2000bf05270 */
[----:B------:R-:W-:Y:S01]  /*0690*/  IADD3 R12, PT, PT, R12, 0x10, RZ ;  /* 0x000000100c0c7810 */ /* 0x000fe20007ffe0ff */
[----:B------:R-:W-:Y:S01]  /*06a0*/  IMAD R10, R13, 0x10, R10 ;  /* 0x000000100d0a7824 */ /* 0x000fe200078e020a */
[----:B--2---:R-:W-:Y:S01]  /*06b0*/  SHF.L.U32 R15, R14, 0x10, RZ ;  /* 0x000000100e0f7819 */ /* 0x004fe200000006ff */
[----:B---3--:R-:W-:-:S04]  /*06c0*/  IMAD.U32 R18, R18, 0x10000, RZ ;  /* 0x0001000012127824 */ /* 0x008fc800078e00ff */
[----:B------:R-:W-:Y:S01]  /*06d0*/  FFMA R26, R26, R15, R27 ;  /* 0x0000000f1a1a7223 */ /* 0x000fe2000000001b */
[----:B----4-:R-:W-:-:S03]  /*06e0*/  SHF.L.U32 R20, R20, 0x10, RZ ;  /* 0x0000001014147819 */ /* 0x010fc600000006ff */
[----:B------:R-:W-:Y:S01]  /*06f0*/  FFMA R11, R11, R18, R26 ;  /* 0x000000120b0b7223 */ /* 0x000fe2000000001a */
[C---:B0-----:R-:W-:Y:S02]  /*0700*/  PRMT R4, R24.reuse, 0x7632, R4 ;  /* 0x0000763218047816 */ /* 0x041fe40000000004 */
[----:B------:R-:W-:-:S03]  /*0710*/  SHF.L.U32 R24, R24, 0x10, RZ ;  /* 0x0000001018187819 */ /* 0x000fc600000006ff */
[----:B------:R-:W-:Y:S02]  /*0720*/  IMAD.U32 R4, R4, 0x10000, RZ ;  /* 0x0001000004047824 */ /* 0x000fe400078e00ff */
[----:B------:R-:W-:Y:S01]  /*0730*/  FFMA R11, R24, R20, R11 ;  /* 0x00000014180b7223 */ /* 0x000fe2000000000b */
[----:B-----5:R-:W-:Y:S01]  /*0740*/  SHF.L.U32 R19, R19, 0x10, RZ ;  /* 0x0000001013137819 */ /* 0x020fe200000006ff */
[----:B------:R-:W-:-:S04]  /*0750*/  IMAD.U32 R6, R25, 0x10000, RZ ;  /* 0x0001000019067824 */ /* 0x000fc800078e00ff */
[----:B------:R-:W-:Y:S01]  /*0760*/  FFMA R4, R4, R19, R11 ;  /* 0x0000001304047223 */ /* 0x000fe2000000000b */
[C---:B------:R-:W-:Y:S02]  /*0770*/  PRMT R5, R21.reuse, 0x7632, R5 ;  /* 0x0000763215057816 */ /* 0x040fe40000000005 */
[----:B------:R-:W-:Y:S02]  /*0780*/  SHF.L.U32 R21, R21, 0x10, RZ ;  /* 0x0000001015157819 */ /* 0x000fe400000006ff */
[----:B------:R-:W-:Y:S02]  /*0790*/  SHF.L.U32 R5, R5, 0x10, RZ ;  /* 0x0000001005057819 */ /* 0x000fe400000006ff */
[----:B------:R-:W-:Y:S01]  /*07a0*/  SHF.L.U32 R14, R9, 0x10, RZ ;  /* 0x00000010090e7819 */ /* 0x000fe200000006ff */
[--C-:B------:R-:W-:Y:S01]  /*07b0*/  FFMA R6, R21, R6, R4.reuse ;  /* 0x0000000615067223 */ /* 0x100fe20000000004 */
[C---:B------:R-:W-:Y:S01]  /*07c0*/  PRMT R4, R8.reuse, 0x7632, R4 ;  /* 0x0000763208047816 */ /* 0x040fe20000000004 */
[----:B------:R-:W-:Y:S01]  /*07d0*/  IMAD.U32 R8, R8, 0x10000, RZ ;  /* 0x0001000008087824 */ /* 0x000fe200078e00ff */
[----:B------:R-:W-:Y:S01]  /*07e0*/  SHF.L.U32 R7, R22, 0x10, RZ ;  /* 0x0000001016077819 */ /* 0x000fe200000006ff */
[----:B------:R-:W-:Y:S01]  /*07f0*/  FFMA R5, R5, R14, R6 ;  /* 0x0000000e05057223 */ /* 0x000fe20000000006 */
[----:B------:R-:W-:Y:S01]  /*0800*/  SHF.L.U32 R4, R4, 0x10, RZ ;  /* 0x0000001004047819 */ /* 0x000fe200000006ff */
[----:B------:R-:W-:-:S02]  /*0810*/  IMAD.U32 R9, R16, 0x10000, RZ ;  /* 0x0001000010097824 */ /* 0x000fc400078e00ff */
[----:B------:R-:W-:Y:S01]  /*0820*/  FFMA R7, R8, R7, R5 ;  /* 0x0000000708077223 */ /* 0x000fe20000000005 */
[----:B------:R-:W-:-:S03]  /*0830*/  SHF.L.U32 R6, R23, 0x10, RZ ;  /* 0x0000001017067819 */ /* 0x000fc600000006ff */
[----:B------:R-:W-:Y:S01]  /*0840*/  FFMA R4, R4, R9, R7 ;  /* 0x0000000904047223 */ /* 0x000fe20000000007 */
[C---:B------:R-:W-:Y:S02]  /*0850*/  PRMT R5, R17.reuse, 0x7632, R5 ;  /* 0x0000763211057816 */ /* 0x040fe40000000005 */
[----:B------:R-:W-:Y:S02]  /*0860*/  SHF.L.U32 R17, R17, 0x10, RZ ;  /* 0x0000001011117819 */ /* 0x000fe400000006ff */
[----:B------:R-:W-:Y:S01]  /*0870*/  SHF.L.U32 R28, R28, 0x10, RZ ;  /* 0x000000101c1c7819 */ /* 0x000fe200000006ff */
[----:B------:R-:W-:Y:S02]  /*0880*/  IMAD.U32 R5, R5, 0x10000, RZ ;  /* 0x0001000005057824 */ /* 0x000fe400078e00ff */
[----:B------:R-:W-:-:S04]  /*0890*/  FFMA R6, R17, R6, R4 ;  /* 0x0000000611067223 */ /* 0x000fc80000000004 */
[----:B------:R-:W-:Y:S01]  /*08a0*/  FFMA R6, R5, R28, R6 ;  /* 0x0000001c05067223 */ /* 0x000fe20000000006 */
[----:B------:R-:W-:Y:S06]  /*08b0*/  BRA.U UP0, `(.L_x_2) ;  /* 0xfffffff900547547 */ /* 0x000fec000b83ffff */
[----:B------:R-:W-:-:S07]  /*08c0*/  IADD3 R7, PT, PT, R12, 0x8, RZ ;  /* 0x000000080c077810 */ /* 0x000fce0007ffe0ff */
.L_x_1:
[----:B------:R-:W-:-:S09]  /*08d0*/  ULOP3.LUT UP0, URZ, UR4, 0x8, URZ, 0xc0, !UPT ;  /* 0x0000000804ff7892 */ /* 0x000fd2000f80c0ff */
[----:B------:R-:W-:Y:S05]  /*08e0*/  BRA.U UP0, `(.L_x_0) ;  /* 0x0000000100dc7547 */ /* 0x000fea000b800000 */
[----:B------:R-:W0:Y:S01]  /*08f0*/  LDC.64 R10, c[0x0][0x380] ;  /* 0x0000e000ff0a7b82 */ /* 0x000e220000000a00 */
[C---:B------:R-:W-:Y:S01]  /*0900*/  IMAD R15, R12.reuse, R13, RZ ;  /* 0x0000000d0c0f7224 */ /* 0x040fe200078e02ff */
[----:B------:R-:W-:-:S03]  /*0910*/  IADD3 R5, P0, PT, R12, UR6, RZ ;  /* 0x000000060c057c10 */ /* 0x000fc6000ff1e0ff */
[----:B------:R-:W-:Y:S01]  /*0920*/  IMAD.WIDE R14, R15, 0x2, R2 ;  /* 0x000000020f0e7825 */ /* 0x000fe200078e0202 */
[----:B------:R-:W-:-:S04]  /*0930*/  IADD3.X R8, PT, PT, RZ, UR10, RZ, P0, !PT ;  /* 0x0000000aff087c10 */ /* 0x000fc800087fe4ff */
[----:B------:R1:W2:Y:S01]  /*0940*/  LDG.E.U16.CONSTANT R21, desc[UR8][R14.64] ;  /* 0x000000080e157981 */ /* 0x0002a2000c1e9500 */
[----:B------:R-:W-:-:S05]  /*0950*/  IMAD.WIDE R16, R13, 0x2, R14 ;  /* 0x000000020d107825 */ /* 0x000fca00078e020e */
[----:B------:R3:W4:Y:S01]  /*0960*/  LDG.E.U16.CONSTANT R20, desc[UR8][R16.64] ;  /* 0x0000000810147981 */ /* 0x000722000c1e9500 */
[----:B------:R-:W-:-:S05]  /*0970*/  IMAD.WIDE R26, R13, 0x2, R16 ;  /* 0x000000020d1a7825 */ /* 0x000fca00078e0210 */
[----:B------:R2:W5:Y:S01]  /*0980*/  LDG.E.U16.CONSTANT R18, desc[UR8][R26.64] ;  /* 0x000000081a127981 */ /* 0x000562000c1e9500 */
[----:B0-----:R-:W-:-:S04]  /*0990*/  LEA R4, P0, R5, R10, 0x1 ;  /* 0x0000000a05047211 */ /* 0x001fc800078008ff */
[----:B------:R-:W-:Y:S01]  /*09a0*/  LEA.HI.X R5, R5, R11, R8, 0x1, P0 ;  /* 0x0000000b05057211 */ /* 0x000fe200000f0c08 */
[----:B------:R-:W-:-:S04]  /*09b0*/  IMAD.WIDE R22, R13, 0x2, R26 ;  /* 0x000000020d167825 */ /* 0x000fc800078e021a */
[----:B------:R-:W5:Y:S01]  /*09c0*/  LDG.E.CONSTANT R19, desc[UR8][R4.64] ;  /* 0x0000000804137981 */ /* 0x000f62000c1e9900 */
[----:B------:R-:W-:-:S03]  /*09d0*/  IMAD.WIDE R10, R13, 0x2, R22 ;  /* 0x000000020d0a7825 */ /* 0x000fc600078e0216 */
[----:B------:R-:W5:Y:S01]  /*09e0*/  LDG.E.CONSTANT R12, desc[UR8][R4.64+0x4] ;  /* 0x00000408040c7981 */ /* 0x000f62000c1e9900 */
[----:B------:R-:W-:-:S03]  /*09f0*/  IMAD.WIDE R8, R13, 0x2, R10 ;  /* 0x000000020d087825 */ /* 0x000fc600078e020a */
[----:B------:R-:W5:Y:S04]  /*0a00*/  LDG.E.U16.CONSTANT R22, desc[UR8][R22.64] ;  /* 0x0000000816167981 */ /* 0x000f68000c1e9500 */
[----:B------:R-:W5:Y:S01]  /*0a10*/  LDG.E.CONSTANT R24, desc[UR8][R4.64+0x8] ;  /* 0x0000080804187981 */ /* 0x000f62000c1e9900 */
[----:B-1----:R-:W-:-:S03]  /*0a20*/  IMAD.WIDE R14, R13, 0x2, R8 ;  /* 0x000000020d0e7825 */ /* 0x002fc600078e0208 */
[----:B------:R-:W5:Y:S04]  /*0a30*/  LDG.E.U16.CONSTANT R10, desc[UR8][R10.64] ;  /* 0x000000080a0a7981 */ /* 0x000f68000c1e9500 */
[----:B------:R5:W5:Y:S01]  /*0a40*/  LDG.E.U16.CONSTANT R8, desc[UR8][R8.64] ;  /* 0x0000000808087981 */ /* 0x000b62000c1e9500 */
[----:B---3--:R-:W-:-:S03]  /*0a50*/  IMAD.WIDE R16, R13, 0x2, R14 ;  /* 0x000000020d107825 */ /* 0x008fc600078e020e */
[----:B------:R0:W3:Y:S04]  /*0a60*/  LDG.E.CONSTANT R25, desc[UR8][R4.64+0xc] ;  /* 0x00000c0804197981 */ /* 0x0000e8000c1e9900 */
[----:B------:R-:W3:Y:S04]  /*0a70*/  LDG.E.U16.CONSTANT R14, desc[UR8][R14.64] ;  /* 0x000000080e0e7981 */ /* 0x000ee8000c1e9500 */
[----:B------:R-:W3:Y:S01]  /*0a80*/  LDG.E.U16.CONSTANT R16, desc[UR8][R16.64] ;  /* 0x0000000810107981 */ /* 0x000ee2000c1e9500 */
[----:B--2---:R-:W-:Y:S01]  /*0a90*/  IMAD.U32 R26, R21, 0x10000, RZ ;  /* 0x00010000151a7824 */ /* 0x004fe200078e00ff */
[----:B----4-:R-:W-:-:S02]  /*0aa0*/  SHF.L.U32 R20, R20, 0x10, RZ ;  /* 0x0000001014147819 */ /* 0x010fc400000006ff */
[----:B-----5:R-:W-:Y:S02]  /*0ab0*/  SHF.L.U32 R9, R18, 0x10, RZ ;  /* 0x0000001012097819 */ /* 0x020fe400000006ff */
[C---:B------:R-:W-:Y:S02]  /*0ac0*/  PRMT R21, R19.reuse, 0x7632, R21 ;  /* 0x0000763213157816 */ /* 0x040fe40000000015 */
[----:B------:R-:W-:-:S03]  /*0ad0*/  SHF.L.U32 R19, R19, 0x10, RZ ;  /* 0x0000001013137819 */ /* 0x000fc600000006ff */
[----:B------:R-:W-:Y:S02]  /*0ae0*/  IMAD.U32 R21, R21, 0x10000, RZ ;  /* 0x0001000015157824 */ /* 0x000fe400078e00ff */
[----:B------:R-:W-:Y:S01]  /*0af0*/  FFMA R26, R19, R26, R6 ;  /* 0x0000001a131a7223 */ /* 0x000fe20000000006 */
[C---:B0-----:R-:W-:Y:S02]  /*0b00*/  PRMT R4, R12.reuse, 0x7632, R4 ;  /* 0x000076320c047816 */ /* 0x041fe40000000004 */
[----:B------:R-:W-:Y:S01]  /*0b10*/  SHF.L.U32 R12, R12, 0x10, RZ ;  /* 0x000000100c0c7819 */ /* 0x000fe200000006ff */
[----:B------:R-:W-:Y:S01]  /*0b20*/  FFMA R21, R21, R20, R26 ;  /* 0x0000001415157223 */ /* 0x000fe2000000001a */
[----:B------:R-:W-:Y:S01]  /*0b30*/  SHF.L.U32 R4, R4, 0x10, RZ ;  /* 0x0000001004047819 */ /* 0x000fe200000006ff */
[----:B------:R-:W-:Y:S02]  /*0b40*/  IMAD.U32 R11, R22, 0x10000, RZ ;  /* 0x00010000160b7824 */ /* 0x000fe400078e00ff */
[----:B------:R-:W-:Y:S01]  /*0b50*/  FFMA R21, R12, R9, R21 ;  /* 0x000000090c157223 */ /* 0x000fe20000000015 */
[----:B------:R-:W-:-:S02]  /*0b60*/  PRMT R5, R24, 0x7632, R5 ;  /* 0x0000763218057816 */ /* 0x000fc40000000005 */
[----:B------:R-:W-:Y:S01]  /*0b70*/  SHF.L.U32 R24, R24, 0x10, RZ ;  /* 0x0000001018187819 */ /* 0x000fe200000006ff */
[----:B------:R-:W-:Y:S01]  /*0b80*/  FFMA R11, R4, R11, R21 ;  /* 0x0000000b040b7223 */ /* 0x000fe20000000015 */
[----:B------:R-:W-:Y:S01]  /*0b90*/  SHF.L.U32 R9, R10, 0x10, RZ ;  /* 0x000000100a097819 */ /* 0x000fe200000006ff */
[----:B------:R-:W-:Y:S01]  /*0ba0*/  IMAD.U32 R8, R8, 0x10000, RZ ;  /* 0x0001000008087824 */ /* 0x000fe200078e00ff */
[----:B------:R-:W-:-:S03]  /*0bb0*/  SHF.L.U32 R5, R5, 0x10, RZ ;  /* 0x0000001005057819 */ /* 0x000fc600000006ff */
[----:B------:R-:W-:Y:S01]  /*0bc0*/  FFMA R24, R24, R9, R11 ;  /* 0x0000000918187223 */ /* 0x000fe2000000000b */
[C---:B---3--:R-:W-:Y:S02]  /*0bd0*/  PRMT R4, R25.reuse, 0x7632, R4 ;  /* 0x0000763219047816 */ /* 0x048fe40000000004 */
[----:B------:R-:W-:Y:S01]  /*0be0*/  SHF.L.U32 R25, R25, 0x10, RZ ;  /* 0x0000001019197819 */ /* 0x000fe200000006ff */
[----:B------:R-:W-:Y:S01]  /*0bf0*/  FFMA R8, R5, R8, R24 ;  /* 0x0000000805087223 */ /* 0x000fe20000000018 */
[----:B------:R-:W-:Y:S02]  /*0c00*/  SHF.L.U32 R14, R14, 0x10, RZ ;  /* 0x000000100e0e7819 */ /* 0x000fe400000006ff */
[----:B------:R-:W-:Y:S01]  /*0c10*/  SHF.L.U32 R4, R4, 0x10, RZ ;  /* 0x0000001004047819 */ /* 0x000fe200000006ff */
[----:B------:R-:W-:Y:S02]  /*0c20*/  IMAD.U32 R5, R16, 0x10000, RZ ;  /* 0x0001000010057824 */ /* 0x000fe400078e00ff */
[----:B------:R-:W-:Y:S01]  /*0c30*/  FFMA R25, R25, R14, R8 ;  /* 0x0000000e19197223 */ /* 0x000fe20000000008 */
[----:B------:R-:W-:-:S03]  /*0c40*/  MOV R12, R7 ;  /* 0x00000007000c7202 */ /* 0x000fc60000000f00 */
[----:B------:R-:W-:-:S07]  /*0c50*/  FFMA R6, R4, R5, R25 ;  /* 0x0000000504067223 */ /* 0x000fce0000000019 */
.L_x_0:
[----:B------:R-:W0:Y:S02]  /*0c60*/  LDCU UR4, c[0x0][0x398] ;  /* 0x00007300ff0477ac */ /* 0x000e240008000800 */
[----:B0-----:R-:W-:-:S13]  /*0c70*/  ISETP.GE.AND P0, PT, R12, UR4, PT ;  /* 0x000000040c007c0c */ /* 0x001fda000bf06270 */
[----:B------:R-:W-:Y:S05]  /*0c80*/  @P0 BRA `(.L_x_3) ;  /* 0x0000000c009c0947 */ /* 0x000fea0003800000 */
[C---:B------:R-:W-:Y:S02]  /*0c90*/  IADD3 R4, PT, PT, R12.reuse, -UR4, RZ ;  /* 0x800000040c047c10 */ /* 0x040fe4000fffe0ff */
[----:B------:R-:W-:Y:S02]  /*0ca0*/  IADD3 R15, PT, PT, -R12, UR4, RZ ;  /* 0x000000040c0f7c10 */ /* 0x000fe4000fffe1ff */
[----:B------:R-:W-:Y:S02]  /*0cb0*/  ISETP.GT.U32.AND P1, PT, R4, -0x10, PT ;  /* 0xfffffff00400780c */ /* 0x000fe40003f24070 */
[----:B------:R-:W-:-:S04]  /*0cc0*/  LOP3.LUT R16, R15, 0xf, RZ, 0xc0, !PT ;  /* 0x0000000f0f107812 */ /* 0x000fc800078ec0ff */
[----:B------:R-:W-:-:S07]  /*0cd0*/  ISETP.NE.AND P0, PT, R16, RZ, PT ;  /* 0x000000ff1000720c */ /* 0x000fce0003f05270 */
[----:B------:R-:W-:Y:S06]  /*0ce0*/  @P1 BRA `(.L_x_4) ;  /* 0x0000000400b41947 */ /* 0x000fec0003800000 */
[----:B------:R-:W-:Y:S01]  /*0cf0*/  LOP3.LUT R17, R15, 0xfffffff0, RZ, 0xc0, !PT ;  /* 0xfffffff00f117812 */ /* 0x000fe200078ec0ff */
[----:B------:R-:W-:-:S03]  /*0d00*/  IMAD R14, R12, R13, RZ ;  /* 0x0000000d0c0e7224 */ /* 0x000fc600078e02ff */
[----:B------:R-:W-:-:S07]  /*0d10*/  IADD3 R17, PT, PT, -R17, RZ, RZ ;  /* 0x000000ff11117210 */ /* 0x000fce0007ffe1ff */
.L_x_5:
[----:B------:R-:W0:Y:S01]  /*0d20*/  LDC.64 R18, c[0x0][0x380] ;  /* 0x0000e000ff127b82 */ /* 0x000e220000000a00 */
[----:B------:R-:W-:Y:S01]  /*0d30*/  IADD3 R5, P1, PT, R12, UR6, RZ ;  /* 0x000000060c057c10 */ /* 0x000fe2000ff3e0ff */
[----:B------:R-:W-:-:S04]  /*0d40*/  IMAD.WIDE R8, R14, 0x2, R2 ;  /* 0x000000020e087825 */ /* 0x000fc800078e0202 */
[----:B------:R-:W-:Y:S01]  /*0d50*/  IMAD.X R10, RZ, RZ, UR10, P1 ;  /* 0x0000000aff0a7e24 */ /* 0x000fe200088e06ff */
[----:B------:R1:W2:Y:S01]  /*0d60*/  LDG.E.U16.CONSTANT R23, desc[UR8][R8.64] ;  /* 0x0000000808177981 */ /* 0x0002a2000c1e9500 */
[----:B0-----:R-:W-:-:S04]  /*0d70*/  LEA R4, P1, R5, R18, 0x1 ;  /* 0x0000001205047211 */ /* 0x001fc800078208ff */
[----:B------:R-:W-:Y:S01]  /*0d80*/  LEA.HI.X R5, R5, R19, R10, 0x1, P1 ;  /* 0x0000001305057211 */ /* 0x000fe200008f0c0a */
[----:B------:R-:W-:-:S04]  /*0d90*/  IMAD.WIDE R10, R13, 0x2, R8 ;  /* 0x000000020d0a7825 */ /* 0x000fc800078e0208 */
[----:B------:R-:W3:Y:S01]  /*0da0*/  LDG.E.U16.CONSTANT R25, desc[UR8][R4.64] ;  /* 0x0000000804197981 */ /* 0x000ee2000c1e9500 */
[----:B------:R-:W-:-:S03]  /*0db0*/  IMAD.WIDE R28, R13, 0x2, R10 ;  /* 0x000000020d1c7825 */ /* 0x000fc600078e020a */
[----:B------:R-:W4:Y:S04]  /*0dc0*/  LDG.E.U16.CONSTANT R20, desc[UR8][R4.64+0x2] ;  /* 0x0000020804147981 */ /* 0x000f28000c1e9500 */
[----:B------:R0:W5:Y:S04]  /*0dd0*/  LDG.E.U16.CONSTANT R7, desc[UR8][R10.64] ;  /* 0x000000080a077981 */ /* 0x000168000c1e9500 */
[----:B------:R-:W5:Y:S04]  /*0de0*/  LDG.E.U16.CONSTANT R21, desc[UR8][R28.64] ;  /* 0x000000081c157981 */ /* 0x000f68000c1e9500 */
[----:B------:R-:W5:Y:S01]  /*0df0*/  LDG.E.U16.CONSTANT R24, desc[UR8][R4.64+0x4] ;  /* 0x0000040804187981 */ /* 0x000f62000c1e9500 */
[----:B------:R-:W-:-:S03]  /*0e00*/  IMAD.WIDE R18, R13, 0x2, R28 ;  /* 0x000000020d127825 */ /* 0x000fc600078e021c */
[----:B------:R-:W5:Y:S01]  /*0e10*/  LDG.E.U16.CONSTANT R22, desc[UR8][R4.64+0x6] ;  /* 0x0000060804167981 */ /* 0x000f62000c1e9500 */
[----:B-1----:R-:W-:-:S03]  /*0e20*/  IMAD.WIDE R8, R13, 0x2, R18 ;  /* 0x000000020d087825 */ /* 0x002fc600078e0212 */
[----:B------:R2:W5:Y:S04]  /*0e30*/  LDG.E.U16.CONSTANT R27, desc[UR8][R18.64] ;  /* 0x00000008121b7981 */ /* 0x000568000c1e9500 */
[----:B------:R1:W5:Y:S01]  /*0e40*/  LDG.E.U16.CONSTANT R26, desc[UR8][R8.64] ;  /* 0x00000008081a7981 */ /* 0x000362000c1e9500 */
[----:B0-----:R-:W-:Y:S01]  /*0e50*/  IMAD.WIDE R10, R13, 0x2, R8 ;  /* 0x000000020d0a7825 */ /* 0x001fe200078e0208 */
[----:B--2---:R-:W-:Y:S02]  /*0e60*/  SHF.L.U32 R18, R23, 0x10, RZ ;  /* 0x0000001017127819 */ /* 0x004fe400000006ff */
[----:B------:R-:W2:Y:S01]  /*0e70*/  LDG.E.U16.CONSTANT R23, desc[UR8][R4.64+0x8] ;  /* 0x0000080804177981 */ /* 0x000ea2000c1e9500 */
[----:B---3--:R-:W-:Y:S01]  /*0e80*/  SHF.L.U32 R19, R25, 0x10, RZ ;  /* 0x0000001019137819 */ /* 0x008fe200000006ff */
[----:B----4-:R-:W-:-:S04]  /*0e90*/  IMAD.U32 R29, R20, 0x10000, RZ ;  /* 0x00010000141d7824 */ /* 0x010fc800078e00ff */
[----:B------:R-:W-:Y:S02]  /*0ea0*/  FFMA R20, R19, R18, R6 ;  /* 0x0000001213147223 */ /* 0x000fe40000000006 */
[----:B------:R-:W3:Y:S01]  /*0eb0*/  LDG.E.U16.CONSTANT R18, desc[UR8][R4.64+0xa] ;  /* 0x00000a0804127981 */ /* 0x000ee2000c1e9500 */
[----:B-----5:R-:W-:Y:S01]  /*0ec0*/  SHF.L.U32 R25, R7, 0x10, RZ ;  /* 0x0000001007197819 */ /* 0x020fe200000006ff */
[----:B------:R-:W-:Y:S02]  /*0ed0*/  IMAD.WIDE R6, R13, 0x2, R10 ;  /* 0x000000020d067825 */ /* 0x000fe400078e020a */
[----:B------:R0:W4:Y:S01]  /*0ee0*/  LDG.E.U16.CONSTANT R19, desc[UR8][R10.64] ;  /* 0x000000080a137981 */ /* 0x000122000c1e9500 */
[----:B------:R-:W-:Y:S01]  /*0ef0*/  SHF.L.U32 R28, R21, 0x10, RZ ;  /* 0x00000010151c7819 */ /* 0x000fe200000006ff */
[----:B------:R-:W-:Y:S02]  /*0f00*/  FFMA R25, R29, R25, R20 ;  /* 0x000000191d197223 */ /* 0x000fe40000000014 */
[----:B------:R-:W5:Y:S01]  /*0f10*/  LDG.E.U16.CONSTANT R20, desc[UR8][R4.64+0xc] ;  /* 0x00000c0804147981 */ /* 0x000f62000c1e9500 */
[----:B-1----:R-:W-:Y:S01]  /*0f20*/  IMAD.WIDE R8, R13, 0x2, R6 ;  /* 0x000000020d087825 */ /* 0x002fe200078e0206 */
[----:B------:R-:W-:-:S02]  /*0f30*/  SHF.L.U32 R24, R24, 0x10, RZ ;  /* 0x0000001018187819 */ /* 0x000fc400000006ff */
[----:B------:R1:W5:Y:S01]  /*0f40*/  LDG.E.U16.CONSTANT R21, desc[UR8][R6.64] ;  /* 0x0000000806157981 */ /* 0x000362000c1e9500 */
[----:B0-----:R-:W-:-:S05]  /*0f50*/  IMAD.WIDE R10, R13, 0x2, R8 ;  /* 0x000000020d0a7825 */ /* 0x001fca00078e0208 */
[----:B------:R-:W5:Y:S01]  /*0f60*/  LDG.E.U16.CONSTANT R29, desc[UR8][R10.64] ;  /* 0x000000080a1d7981 */ /* 0x000f62000c1e9500 */
[----:B-1----:R-:W-:-:S03]  /*0f70*/  FFMA R6, R24, R28, R25 ;  /* 0x0000001c18067223 */ /* 0x002fc60000000019 */
[----:B------:R-:W5:Y:S04]  /*0f80*/  LDG.E.U16.CONSTANT R25, desc[UR8][R4.64+0xe] ;  /* 0x00000e0804197981 */ /* 0x000f68000c1e9500 */
[----:B------:R0:W5:Y:S04]  /*0f90*/  LDG.E.U16.CONSTANT R24, desc[UR8][R8.64] ;  /* 0x0000000808187981 */ /* 0x000168000c1e9500 */
[----:B------:R-:W5:Y:S01]  /*0fa0*/  LDG.E.U16.CONSTANT R28, desc[UR8][R4.64+0x10] ;  /* 0x00001008041c7981 */ /* 0x000f62000c1e9500 */
[----:B------:R-:W-:Y:S01]  /*0fb0*/  SHF.L.U32 R22, R22, 0x10, RZ ;  /* 0x0000001016167819 */ /* 0x000fe200000006ff */
[----:B------:R-:W-:-:S04]  /*0fc0*/  IMAD.U32 R27, R27, 0x10000, RZ ;  /* 0x000100001b1b7824 */ /* 0x000fc800078e00ff */
[----:B------:R-:W-:Y:S01]  /*0fd0*/  FFMA R22, R22, R27, R6 ;  /* 0x0000001b16167223 */ /* 0x000fe20000000006 */
[----:B------:R-:W-:Y:S01]  /*0fe0*/  IMAD.WIDE R6, R13, 0x2, R10 ;  /* 0x000000020d067825 */ /* 0x000fe200078e020a */
[----:B------:R-:W-:-:S03]  /*0ff0*/  SHF.L.U32 R26, R26, 0x10, RZ ;  /* 0x000000101a1a7819 */ /* 0x000fc600000006ff */
[C---:B0-----:R-:W-:Y:S02]  /*1000*/  IMAD.WIDE R8, R13.reuse, 0x2, R6 ;  /* 0x000000020d087825 */ /* 0x041fe400078e0206 */
[----:B------:R-:W5:Y:S02]  /*1010*/  LDG.E.U16.CONSTANT R6, desc[UR8][R6.64] ;  /* 0x0000000806067981 */ /* 0x000f64000c1e9500 */
[----:B------:R-:W-:Y:S02]  /*1020*/  IMAD.WIDE R10, R13, 0x2, R8 ;  /* 0x000000020d0a7825 */ /* 0x000fe400078e0208 */
[----:B------:R-:W5:Y:S01]  /*1030*/  LDG.E.U16.CONSTANT R7, desc[UR8][R4.64+0x14] ;  /* 0x0000140804077981 */ /* 0x000f62000c1e9500 */
[----:B--2---:R-:W-:-:S05]  /*1040*/  SHF.L.U32 R23, R23, 0x10, RZ ;  /* 0x0000001017177819 */ /* 0x004fca00000006ff */
[----:B------:R-:W-:Y:S02]  /*1050*/  FFMA R22, R23, R26, R22 ;  /* 0x0000001a17167223 */ /* 0x000fe40000000016 */
[----:B------:R-:W2:Y:S01]  /*1060*/  LDG.E.U16.CONSTANT R23, desc[UR8][R4.64+0x12] ;  /* 0x0000120804177981 */ /* 0x000ea2000c1e9500 */
[----:B---3--:R-:W-:Y:S01]  /*1070*/  SHF.L.U32 R27, R18, 0x10, RZ ;  /* 0x00000010121b7819 */ /* 0x008fe200000006ff */
[----:B----4-:R-:W-:Y:S01]  /*1080*/  IMAD.U32 R19, R19, 0x10000, RZ ;  /* 0x0001000013137824 */ /* 0x010fe200078e00ff */
[----:B-----5:R-:W-:-:S03]  /*1090*/  SHF.L.U32 R20, R20, 0x10, RZ ;  /* 0x0000001014147819 */ /* 0x020fc600000006ff */
[----:B------:R-:W-:Y:S02]  /*10a0*/  FFMA R19, R27, R19, R22 ;  /* 0x000000131b137223 */ /* 0x000fe40000000016 */
[----:B------:R0:W3:Y:S01]  /*10b0*/  LDG.E.U16.CONSTANT R22, desc[UR8][R8.64] ;  /* 0x0000000808167981 */ /* 0x0000e2000c1e9500 */
[----:B------:R-:W-:-:S05]  /*10c0*/  SHF.L.U32 R21, R21, 0x10, RZ ;  /* 0x0000001015157819 */ /* 0x000fca00000006ff */
[----:B------:R-:W-:Y:S01]  /*10d0*/  FFMA R20, R20, R21, R19 ;  /* 0x0000001514147223 */ /* 0x000fe20000000013 */
[----:B------:R-:W-:Y:S01]  /*10e0*/  IMAD.WIDE R18, R13, 0x2, R10 ;  /* 0x000000020d127825 */ /* 0x000fe200078e020a */
[----:B------:R-:W-:Y:S02]  /*10f0*/  SHF.L.U32 R29, R29, 0x10, RZ ;  /* 0x000000101d1d7819 */ /* 0x000fe400000006ff */
[----:B------:R-:W-:Y:S01]  /*1100*/  SHF.L.U32 R25, R25, 0x10, RZ ;  /* 0x0000001019197819 */ /* 0x000fe200000006ff */
[----:B0-----:R-:W-:Y:S02]  /*1110*/  IMAD.WIDE R8, R13, 0x2, R18 ;  /* 0x000000020d087825 */ /* 0x001fe400078e0212 */
[----:B------:R-:W4:Y:S02]  /*1120*/  LDG.E.U16.CONSTANT R18, desc[UR8][R18.64] ;  /* 0x0000000812127981 */ /* 0x000f24000c1e9500 */
[----:B------:R-:W-:Y:S02]  /*1130*/  IMAD.U32 R26, R24, 0x10000, RZ ;  /* 0x00010000181a7824 */ /* 0x000fe400078e00ff */
[----:B------:R0:W5:Y:S01]  /*1140*/  LDG.E.U16.CONSTANT R24, desc[UR8][R10.64] ;  /* 0x000000080a187981 */ /* 0x000162000c1e9500 */
[----:B------:R-:W-:Y:S01]  /*1150*/  SHF.L.U32 R27, R28, 0x10, RZ ;  /* 0x000000101c1b7819 */ /* 0x000fe200000006ff */
[----:B------:R-:W-:-:S02]  /*1160*/  FFMA R20, R25, R26, R20 ;  /* 0x0000001a19147223 */ /* 0x000fc40000000014 */
[----:B------:R-:W5:Y:S02]  /*1170*/  LDG.E.U16.CONSTANT R25, desc[UR8][R4.64+0x16] ;  /* 0x0000160804197981 */ /* 0x000f64000c1e9500 */
[----:B------:R-:W-:Y:S01]  /*1180*/  FFMA R27, R27, R29, R20 ;  /* 0x0000001d1b1b7223 */ /* 0x000fe20000000014 */
[C---:B------:R-:W-:Y:S01]  /*1190*/  IMAD.WIDE R20, R13.reuse, 0x2, R8 ;  /* 0x000000020d147825 */ /* 0x040fe200078e0208 */
[----:B------:R-:W5:Y:S04]  /*11a0*/  LDG.E.U16.CONSTANT R26, desc[UR8][R4.64+0x18] ;  /* 0x00001808041a7981 */ /* 0x000f68000c1e9500 */
[----:B------:R-:W5:Y:S01]  /*11b0*/  LDG.E.U16.CONSTANT R29, desc[UR8][R4.64+0x1a] ;  /* 0x00001a08041d7981 */ /* 0x000f62000c1e9500 */
[----:B0-----:R-:W-:-:S03]  /*11c0*/  IMAD.WIDE R10, R13, 0x2, R20 ;  /* 0x000000020d0a7825 */ /* 0x001fc600078e0214 */
[----:B------:R-:W5:Y:S04]  /*11d0*/  LDG.E.U16.CONSTANT R8, desc[UR8][R8.64] ;  /* 0x0000000808087981 */ /* 0x000f68000c1e9500 */
[----:B------:R-:W5:Y:S04]  /*11e0*/  LDG.E.U16.CONSTANT R28, desc[UR8][R20.64] ;  /* 0x00000008141c7981 */ /* 0x000f68000c1e9500 */
[----:B------:R-:W5:Y:S04]  /*11f0*/  LDG.E.U16.CONSTANT R10, desc[UR8][R10.64] ;  /* 0x000000080a0a7981 */ /* 0x000f68000c1e9500 */
[----:B------:R-:W5:Y:S04]  /*1200*/  LDG.E.U16.CONSTANT R9, desc[UR8][R4.64+0x1c] ;  /* 0x00001c0804097981 */ /* 0x000f68000c1e9500 */
[----:B------:R-:W5:Y:S01]  /*1210*/  LDG.E.U16.CONSTANT R19, desc[UR8][R4.64+0x1e] ;  /* 0x00001e0804137981 */ /* 0x000f62000c1e9500 */
[----:B------:R-:W-:Y:S01]  /*1220*/  IMAD.U32 R6, R6, 0x10000, RZ ;  /* 0x0001000006067824 */ /* 0x000fe200078e00ff */
[----:B------:R-:W-:-:S02]  /*1230*/  SHF.L.U32 R7, R7, 0x10, RZ ;  /* 0x0000001007077819 */ /* 0x000fc400000006ff */
[----:B------:R-:W-:-:S04]  /*1240*/  IADD3 R17, PT, PT, R17, 0x10, RZ ;  /* 0x0000001011117810 */ /* 0x000fc80007ffe0ff */
[----:B------:R-:W-:Y:S02]  /*1250*/  ISETP.NE.AND P1, PT, R17, RZ, PT ;  /* 0x000000ff1100720c */ /* 0x000fe40003f25270 */
[----:B------:R-:W-:Y:S02]  /*1260*/  IADD3 R12, PT, PT, R12, 0x10, RZ ;  /* 0x000000100c0c7810 */ /* 0x000fe40007ffe0ff */
[----:B------:R-:W-:Y:S02]  /*1270*/  LEA R14, R13, R14, 0x4 ;  /* 0x0000000e0d0e7211 */ /* 0x000fe400078e20ff */
[----:B--2---:R-:W-:-:S05]  /*1280*/  SHF.L.U32 R23, R23, 0x10, RZ ;  /* 0x0000001017177819 */ /* 0x004fca00000006ff */
[----:B------:R-:W-:Y:S01]  /*1290*/  FFMA R6, R23, R6, R27 ;  /* 0x0000000617067223 */ /* 0x000fe2000000001b */
[----:B---3--:R-:W-:-:S05]  /*12a0*/  SHF.L.U32 R22, R22, 0x10, RZ ;  /* 0x0000001016167819 */ /* 0x008fca00000006ff */
[----:B------:R-:W-:Y:S01]  /*12b0*/  FFMA R6, R7, R22, R6 ;  /* 0x0000001607067223 */ /* 0x000fe20000000006 */
[----:B----4-:R-:W-:Y:S01]  /*12c0*/  SHF.L.U32 R18, R18, 0x10, RZ ;  /* 0x0000001012127819 */ /* 0x010fe200000006ff */
[----:B-----5:R-:W-:Y:S01]  /*12d0*/  IMAD.U32 R24, R24, 0x10000, RZ ;  /* 0x0001000018187824 */ /* 0x020fe200078e00ff */
[----:B------:R-:W-:Y:S02]  /*12e0*/  SHF.L.U32 R25, R25, 0x10, RZ ;  /* 0x0000001019197819 */ /* 0x000fe400000006ff */
[----:B------:R-:W-:-:S03]  /*12f0*/  SHF.L.U32 R7, R26, 0x10, RZ ;  /* 0x000000101a077819 */ /* 0x000fc600000006ff */
[----:B------:R-:W-:Y:S01]  /*1300*/  FFMA R6, R25, R24, R6 ;  /* 0x0000001819067223 */ /* 0x000fe20000000006 */
[----:B------:R-:W-:-:S03]  /*1310*/  SHF.L.U32 R29, R29, 0x10, RZ ;  /* 0x000000101d1d7819 */ /* 0x000fc600000006ff */
[----:B------:R-:W-:Y:S01]  /*1320*/  FFMA R6, R7, R18, R6 ;  /* 0x0000001207067223 */ /* 0x000fe20000000006 */
[----:B------:R-:W-:Y:S01]  /*1330*/  IMAD.U32 R8, R8, 0x10000, RZ ;  /* 0x0001000008087824 */ /* 0x000fe200078e00ff */
[----:B------:R-:W-:-:S03]  /*1340*/  SHF.L.U32 R28, R28, 0x10, RZ ;  /* 0x000000101c1c7819 */ /* 0x000fc600000006ff */
[----:B------:R-:W-:Y:S01]  /*1350*/  FFMA R6, R29, R8, R6 ;  /* 0x000000081d067223 */ /* 0x000fe20000000006 */
[----:B------:R-:W-:Y:S02]  /*1360*/  SHF.L.U32 R10, R10, 0x10, RZ ;  /* 0x000000100a0a7819 */ /* 0x000fe400000006ff */
[----:B------:R-:W-:Y:S01]  /*1370*/  SHF.L.U32 R9, R9, 0x10, RZ ;  /* 0x0000001009097819 */ /* 0x000fe200000006ff */
[----:B------:R-:W-:-:S04]  /*1380*/  IMAD.U32 R19, R19, 0x10000, RZ ;  /* 0x0001000013137824 */ /* 0x000fc800078e00ff */
[----:B------:R-:W-:-:S04]  /*1390*/  FFMA R6, R9, R28, R6 ;  /* 0x0000001c09067223 */ /* 0x000fc80000000006 */
[----:B------:R-:W-:Y:S01]  /*13a0*/  FFMA R6, R19, R10, R6 ;  /* 0x0000000a13067223 */ /* 0x000fe20000000006 */
[----:B------:R-:W-:Y:S06]  /*13b0*/  @P1 BRA `(.L_x_5) ;  /* 0xfffffff800581947 */ /* 0x000fec000383ffff */
.L_x_4:
[----:B------:R-:W-:Y:S05]  /*13c0*/  @!P0 BRA `(.L_x_3) ;  /* 0x0000000400cc8947 */ /* 0x000fea0003800000 */
[----:B------:R-:W-:Y:S02]  /*13d0*/  ISETP.GE.U32.AND P1, PT, R16, 0x8, PT ;  /* 0x000000081000780c */ /* 0x000fe40003f26070 */
[----:B------:R-:W-:-:S04]  /*13e0*/  LOP3.LUT R28, R15, 0x7, RZ, 0xc0, !PT ;  /* 0x000000070f1c7812 */ /* 0x000fc800078ec0ff */
[----:B------:R-:W-:-:S07]  /*13f0*/  ISETP.NE.AND P0, PT, R28, RZ, PT ;  /* 0x000000ff1c00720c */ /* 0x000fce0003f05270 */
[----:B------:R-:W-:Y:S06]  /*1400*/  @!P1 BRA `(.L_x_6) ;  /* 0x0000000000dc9947 */ /* 0x000fec0003800000 */
[----:B------:R-:W0:Y:S01]  /*1410*/  LDC.64 R4, c[0x0][0x380] ;  /* 0x0000e000ff047b82 */ /* 0x000e220000000a00 */
[C---:B------:R-:W-:Y:S01]  /*1420*/  IMAD R21, R12.reuse, R13, RZ ;  /* 0x0000000d0c157224 */ /* 0x040fe200078e02ff */
[----:B------:R-:W-:-:S03]  /*1430*/  IADD3 R7, P1, PT, R12, UR6, RZ ;  /* 0x000000060c077c10 */ /* 0x000fc6000ff3e0ff */
[----:B------:R-:W-:-:S04]  /*1440*/  IMAD.WIDE R20, R21, 0x2, R2 ;  /* 0x0000000215147825 */ /* 0x000fc800078e0202 */
[----:B------:R-:W-:Y:S01]  /*1450*/  IMAD.X R8, RZ, RZ, UR10, P1 ;  /* 0x0000000aff087e24 */ /* 0x000fe200088e06ff */
[----:B------:R1:W2:Y:S01]  /*1460*/  LDG.E.U16.CONSTANT R14, desc[UR8][R20.64] ;  /* 0x00000008140e7981 */ /* 0x0002a2000c1e9500 */
[----:B------:R-:W-:-:S04]  /*1470*/  IMAD.WIDE R22, R13, 0x2, R20 ;  /* 0x000000020d167825 */ /* 0x000fc800078e0214 */
[----:B------:R-:W-:Y:S01]  /*1480*/  IMAD.WIDE R18, R13, 0x2, R22 ;  /* 0x000000020d127825 */ /* 0x000fe200078e0216 */
[----:B0-----:R-:W-:-:S04]  /*1490*/  LEA R4, P1, R7, R4, 0x1 ;  /* 0x0000000407047211 */ /* 0x001fc800078208ff */
[----:B------:R-:W-:Y:S01]  /*14a0*/  LEA.HI.X R5, R7, R5, R8, 0x1, P1 ;  /* 0x0000000507057211 */ /* 0x000fe200008f0c08 */
[C---:B------:R-:W-:Y:S01]  /*14b0*/  IMAD.WIDE R8, R13.reuse, 0x2, R18 ;  /* 0x000000020d087825 */ /* 0x040fe200078e0212 */
[----:B------:R0:W3:Y:S04]  /*14c0*/  LDG.E.U16.CONSTANT R7, desc[UR8][R22.64] ;  /* 0x0000000816077981 */ /* 0x0000e8000c1e9500 */
[----:B------:R-:W4:Y:S01]  /*14d0*/  LDG.E.U16.CONSTANT R24, desc[UR8][R4.64] ;  /* 0x0000000804187981 */ /* 0x000f22000c1e9500 */
[----:B------:R-:W-:-:S03]  /*14e0*/  IMAD.WIDE R10, R13, 0x2, R8 ;  /* 0x000000020d0a7825 */ /* 0x000fc600078e0208 */
[----:B------:R-:W5:Y:S04]  /*14f0*/  LDG.E.U16.CONSTANT R25, desc[UR8][R4.64+0x2] ;  /* 0x0000020804197981 */ /* 0x000f68000c1e9500 */
[----:B------:R-:W5:Y:S01]  /*1500*/  LDG.E.U16.CONSTANT R26, desc[UR8][R4.64+0x4] ;  /* 0x00000408041a7981 */ /* 0x000f62000c1e9500 */
[----:B------:R-:W-:-:S03]  /*1510*/  IMAD.WIDE R16, R13, 0x2, R10 ;  /* 0x000000020d107825 */ /* 0x000fc600078e020a */
[----:B------:R-:W5:Y:S04]  /*1520*/  LDG.E.U16.CONSTANT R18, desc[UR8][R18.64] ;  /* 0x0000000812127981 */ /* 0x000f68000c1e9500 */
[----:B------:R-:W5:Y:S04]  /*1530*/  LDG.E.U16.CONSTANT R27, desc[UR8][R4.64+0x6] ;  /* 0x00000608041b7981 */ /* 0x000f68000c1e9500 */
[----:B------:R-:W5:Y:S01]  /*1540*/  LDG.E.U16.CONSTANT R8, desc[UR8][R8.64] ;  /* 0x0000000808087981 */ /* 0x000f62000c1e9500 */
[----:B-1----:R-:W-:-:S03]  /*1550*/  IMAD.WIDE R20, R13, 0x2, R16 ;  /* 0x000000020d147825 */ /* 0x002fc600078e0210 */
[----:B------:R-:W5:Y:S04]  /*1560*/  LDG.E.U16.CONSTANT R10, desc[UR8][R10.64] ;  /* 0x000000080a0a7981 */ /* 0x000f68000c1e9500 */
[----:B------:R-:W5:Y:S01]  /*1570*/  LDG.E.U16.CONSTANT R29, desc[UR8][R4.64+0x8] ;  /* 0x00000808041d7981 */ /* 0x000f62000c1e9500 */
[----:B0-----:R-:W-:-:S03]  /*1580*/  IMAD.WIDE R22, R13, 0x2, R20 ;  /* 0x000000020d167825 */ /* 0x001fc600078e0214 */
[----:B------:R-:W5:Y:S04]  /*1590*/  LDG.E.U16.CONSTANT R16, desc[UR8][R16.64] ;  /* 0x0000000810107981 */ /* 0x000f68000c1e9500 */
[----:B------:R-:W5:Y:S04]  /*15a0*/  LDG.E.U16.CONSTANT R11, desc[UR8][R4.64+0xa] ;  /* 0x00000a08040b7981 */ /* 0x000f68000c1e9500 */
[----:B------:R3:W5:Y:S04]  /*15b0*/  LDG.E.U16.CONSTANT R9, desc[UR8][R20.64] ;  /* 0x0000000814097981 */ /* 0x000768000c1e9500 */
[----:B------:R-:W5:Y:S04]  /*15c0*/  LDG.E.U16.CONSTANT R19, desc[UR8][R4.64+0xc] ;  /* 0x00000c0804137981 */ /* 0x000f68000c1e9500 */
[----:B------:R0:W5:Y:S04]  /*15d0*/  LDG.E.U16.CONSTANT R17, desc[UR8][R4.64+0xe] ;  /* 0x00000e0804117981 */ /* 0x000168000c1e9500 */
[----:B------:R-:W5:Y:S01]  /*15e0*/  LDG.E.U16.CONSTANT R22, desc[UR8][R22.64] ;  /* 0x0000000816167981 */ /* 0x000f62000c1e9500 */
[----:B------:R-:W-:-:S02]  /*15f0*/  IADD3 R12, PT, PT, R12, 0x8, RZ ;  /* 0x000000080c0c7810 */ /* 0x000fc40007ffe0ff */
[----:B--2---:R-:W-:Y:S02]  /*1600*/  SHF.L.U32 R14, R14, 0x10, RZ ;  /* 0x000000100e0e7819 */ /* 0x004fe400000006ff */
[----:B---3--:R-:W-:Y:S02]  /*1610*/  SHF.L.U32 R21, R7, 0x10, RZ ;  /* 0x0000001007157819 */ /* 0x008fe400000006ff */
[----:B----4-:R-:W-:Y:S01]  /*1620*/  SHF.L.U32 R24, R24, 0x10, RZ ;  /* 0x0000001018187819 */ /* 0x010fe200000006ff */
[----:B-----5:R-:W-:-:S04]  /*1630*/  IMAD.U32 R25, R25, 0x10000, RZ ;  /* 0x0001000019197824 */ /* 0x020fc800078e00ff */
[----:B------:R-:W-:Y:S01]  /*1640*/  FFMA R24, R14, R24, R6 ;  /* 0x000000180e187223 */ /* 0x000fe20000000006 */
[----:B------:R-:W-:-:S03]  /*1650*/  SHF.L.U32 R7, R26, 0x10, RZ ;  /* 0x000000101a077819 */ /* 0x000fc600000006ff */
[----:B------:R-:W-:Y:S01]  /*1660*/  FFMA R24, R21, R25, R24 ;  /* 0x0000001915187223 */ /* 0x000fe20000000018 */
[----:B------:R-:W-:Y:S02]  /*1670*/  SHF.L.U32 R18, R18, 0x10, RZ ;  /* 0x0000001012127819 */ /* 0x000fe400000006ff */
[----:B------:R-:W-:-:S03]  /*1680*/  SHF.L.U32 R6, R27, 0x10, RZ ;  /* 0x000000101b067819 */ /* 0x000fc600000006ff */
[----:B------:R-:W-:Y:S01]  /*1690*/  FFMA R7, R18, R7, R24 ;  /* 0x0000000712077223 */ /* 0x000fe20000000018 */
[----:B------:R-:W-:Y:S01]  /*16a0*/  IMAD.U32 R8, R8, 0x10000, RZ ;  /* 0x0001000008087824 */ /* 0x000fe200078e00ff */
[----:B0-----:R-:W-:-:S03]  /*16b0*/  SHF.L.U32 R5, R10, 0x10, RZ ;  /* 0x000000100a057819 */ /* 0x001fc600000006ff */
[----:B------:R-:W-:Y:S01]  /*16c0*/  FFMA R6, R8, R6, R7 ;  /* 0x0000000608067223 */ /* 0x000fe20000000007 */
[----:B------:R-:W-:Y:S01]  /*16d0*/  SHF.L.U32 R29, R29, 0x10, RZ ;  /* 0x000000101d1d7819 */ /* 0x000fe200000006ff */
[----:B------:R-:W-:-:S04]  /*16e0*/  IMAD.U32 R7, R16, 0x10000, RZ ;  /* 0x0001000010077824 */ /* 0x000fc800078e00ff */
[----:B------:R-:W-:Y:S01]  /*16f0*/  FFMA R6, R5, R29, R6 ;  /* 0x0000001d05067223 */ /* 0x000fe20000000006 */
[----:B------:R-:W-:Y:S02]  /*1700*/  SHF.L.U32 R11, R11, 0x10, RZ ;  /* 0x000000100b0b7819 */ /* 0x000fe400000006ff */
[----:B------:R-:W-:-:S03]  /*1710*/  SHF.L.U32 R9, R9, 0x10, RZ ;  /* 0x0000001009097819 */ /* 0x000fc600000006ff */
[----:B------:R-:W-:Y:S01]  /*1720*/  FFMA R6, R7, R11, R6 ;  /* 0x0000000b07067223 */ /* 0x000fe20000000006 */
[----:B------:R-:W-:Y:S02]  /*1730*/  SHF.L.U32 R19, R19, 0x10, RZ ;  /* 0x0000001013137819 */ /* 0x000fe400000006ff */
[----:B------:R-:W-:-:S03]  /*1740*/  SHF.L.U32 R17, R17, 0x10, RZ ;  /* 0x0000001011117819 */ /* 0x000fc600000006ff */
[----:B------:R-:W-:Y:S01]  /*1750*/  FFMA R6, R9, R19, R6 ;  /* 0x0000001309067223 */ /* 0x000fe20000000006 */
[----:B------:R-:W-:-:S04]  /*1760*/  IMAD.U32 R5, R22, 0x10000, RZ ;  /* 0x0001000016057824 */ /* 0x000fc800078e00ff */
[----:B------:R-:W-:-:S07]  /*1770*/  FFMA R6, R5, R17, R6 ;  /* 0x0000001105067223 */ /* 0x000fce0000000006 */
.L_x_6:
        /* <DEDUP_REMOVED lines=8> */
[----:B------:R-:W-:Y:S01]  /*1800*/  IMAD.WIDE R18, R19, 0x2, R2 ;  /* 0x0000000213127825 */ /* 0x000fe200078e0202 */
[----:B------:R-:W-:-:S03]  /*1810*/  IADD3.X R10, PT, PT, RZ, UR10, RZ, P1, !PT ;  /* 0x0000000aff0a7c10 */ /* 0x000fc60008ffe4ff */
[----:B------:R-:W-:Y:S02]  /*1820*/  IMAD.WIDE R8, R13, 0x2, R18 ;  /* 0x000000020d087825 */ /* 0x000fe400078e0212 */
[----:B------:R-:W2:Y:S01]  /*1830*/  LDG.E.U16.CONSTANT R18, desc[UR8][R18.64] ;  /* 0x0000000812127981 */ /* 0x000ea2000c1e9500 */
[----:B0-----:R-:W-:-:S04]  /*1840*/  LEA R4, P1, R5, R16, 0x1 ;  /* 0x0000001005047211 */ /* 0x001fc800078208ff */
[----:B------:R-:W-:Y:S01]  /*1850*/  LEA.HI.X R5, R5, R17, R10, 0x1, P1 ;  /* 0x0000001105057211 */ /* 0x000fe200008f0c0a */
[C---:B------:R-:W-:Y:S02]  /*1860*/  IMAD.WIDE R10, R13.reuse, 0x2, R8 ;  /* 0x000000020d0a7825 */ /* 0x040fe400078e0208 */
[----:B------:R-:W3:Y:S04]  /*1870*/  LDG.E.U16.CONSTANT R8, desc[UR8][R8.64] ;  /* 0x0000000808087981 */ /* 0x000ee8000c1e9500 */
[----:B------:R-:W4:Y:S01]  /*1880*/  LDG.E.U16.CONSTANT R7, desc[UR8][R4.64] ;  /* 0x0000000804077981 */ /* 0x000f22000c1e9500 */
[----:B------:R-:W-:-:S03]  /*1890*/  IMAD.WIDE R16, R13, 0x2, R10 ;  /* 0x000000020d107825 */ /* 0x000fc600078e020a */
[----:B------:R-:W5:Y:S04]  /*18a0*/  LDG.E.U16.CONSTANT R14, desc[UR8][R4.64+0x2] ;  /* 0x00000208040e7981 */ /* 0x000f68000c1e9500 */
[----:B------:R-:W5:Y:S04]  /*18b0*/  LDG.E.U16.CONSTANT R20, desc[UR8][R4.64+0x4] ;  /* 0x0000040804147981 */ /* 0x000f68000c1e9500 */
[----:B------:R-:W5:Y:S04]  /*18c0*/  LDG.E.U16.CONSTANT R10, desc[UR8][R10.64] ;  /* 0x000000080a0a7981 */ /* 0x000f68000c1e9500 */
[----:B------:R-:W5:Y:S04]  /*18d0*/  LDG.E.U16.CONSTANT R22, desc[UR8][R4.64+0x6] ;  /* 0x0000060804167981 */ /* 0x000f68000c1e9500 */
[----:B------:R-:W5:Y:S01]  /*18e0*/  LDG.E.U16.CONSTANT R16, desc[UR8][R16.64] ;  /* 0x0000000810107981 */ /* 0x000f62000c1e9500 */
[----:B------:R-:W-:-:S02]  /*18f0*/  IADD3 R12, PT, PT, R12, 0x4, RZ ;  /* 0x000000040c0c7810 */ /* 0x000fc40007ffe0ff */
[----:B--2---:R-:W-:Y:S02]  /*1900*/  SHF.L.U32 R21, R18, 0x10, RZ ;  /* 0x0000001012157819 */ /* 0x004fe400000006ff */
[----:B---3--:R-:W-:Y:S01]  /*1910*/  SHF.L.U32 R18, R8, 0x10, RZ ;  /* 0x0000001008127819 */ /* 0x008fe200000006ff */
[----:B----4-:R-:W-:Y:S01]  /*1920*/  IMAD.U32 R7, R7, 0x10000, RZ ;  /* 0x0001000007077824 */ /* 0x010fe200078e00ff */
[----:B-----5:R-:W-:-:S03]  /*1930*/  SHF.L.U32 R14, R14, 0x10, RZ ;  /* 0x000000100e0e7819 */ /* 0x020fc600000006ff */
[----:B------:R-:W-:Y:S01]  /*1940*/  FFMA R7, R21, R7, R6 ;  /* 0x0000000715077223 */ /* 0x000fe20000000006 */
[----:B------:R-:W-:-:S03]  /*1950*/  SHF.L.U32 R20, R20, 0x10, RZ ;  /* 0x0000001014147819 */ /* 0x000fc600000006ff */
[----:B------:R-:W-:Y:S01]  /*1960*/  FFMA R7, R18, R14, R7 ;  /* 0x0000000e12077223 */ /* 0x000fe20000000007 */
[----:B------:R-:W-:Y:S01]  /*1970*/  IMAD.U32 R6, R10, 0x10000, RZ ;  /* 0x000100000a067824 */ /* 0x000fe200078e00ff */
[----:B------:R-:W-:-:S03]  /*1980*/  SHF.L.U32 R9, R22, 0x10, RZ ;  /* 0x0000001016097819 */ /* 0x000fc600000006ff */
[----:B------:R-:W-:Y:S01]  /*1990*/  FFMA R6, R6, R20, R7 ;  /* 0x0000001406067223 */ /* 0x000fe20000000007 */
[----:B------:R-:W-:-:S05]  /*19a0*/  SHF.L.U32 R5, R16, 0x10, RZ ;  /* 0x0000001010057819 */ /* 0x000fca00000006ff */
[----:B------:R-:W-:-:S07]  /*19b0*/  FFMA R6, R5, R9, R6 ;  /* 0x0000000905067223 */ /* 0x000fce0000000006 */
.L_x_7:
[----:B------:R-:W-:Y:S05]  /*19c0*/  @!P0 BRA `(.L_x_3) ;  /* 0x00000000004c8947 */ /* 0x000fea0003800000 */
[----:B------:R-:W0:Y:S01]  /*19d0*/  LDC.64 R4, c[0x0][0x380] ;  /* 0x0000e000ff047b82 */ /* 0x000e220000000a00 */
[C---:B------:R-:W-:Y:S01]  /*19e0*/  IADD3 R9, P0, PT, R12.reuse, UR6, RZ ;  /* 0x000000060c097c10 */ /* 0x040fe2000ff1e0ff */
[----:B------:R-:W-:Y:S01]  /*19f0*/  IMAD R12, R12, R13, RZ ;  /* 0x0000000d0c0c7224 */ /* 0x000fe200078e02ff */
[----:B------:R-:W-:Y:S02]  /*1a00*/  IADD3 R15, PT, PT, -R15, RZ, RZ ;  /* 0x000000ff0f0f7210 */ /* 0x000fe40007ffe1ff */
[----:B0-----:R-:W-:Y:S01]  /*1a10*/  LEA R8, P1, R9, R4, 0x1 ;  /* 0x0000000409087211 */ /* 0x001fe200078208ff */
[----:B------:R-:W-:-:S05]  /*1a20*/  IMAD.X R4, RZ, RZ, UR10, P0 ;  /* 0x0000000aff047e24 */ /* 0x000fca00080e06ff */
[----:B------:R-:W-:-:S07]  /*1a30*/  LEA.HI.X R9, R9, R5, R4, 0x1, P1 ;  /* 0x0000000509097211 */ /* 0x000fce00008f0c04 */
.L_x_8:
[C---:B------:R-:W-:Y:S01]  /*1a40*/  IMAD.WIDE R4, R12.reuse, 0x2, R2 ;  /* 0x000000020c047825 */ /* 0x040fe200078e0202 */
[----:B------:R0:W2:Y:S05]  /*1a50*/  LDG.E.U16.CONSTANT R7, desc[UR8][R8.64] ;  /* 0x0000000808077981 */ /* 0x0000aa000c1e9500 */
[----:B------:R-:W3:Y:S01]  /*1a60*/  LDG.E.U16.CONSTANT R4, desc[UR8][R4.64] ;  /* 0x0000000804047981 */ /* 0x000ee2000c1e9500 */
[----:B------:R-:W-:Y:S02]  /*1a70*/  IADD3 R15, PT, PT, R15, 0x1, RZ ;  /* 0x000000010f0f7810 */ /* 0x000fe40007ffe0ff */
[----:B------:R-:W-:Y:S02]  /*1a80*/  IADD3 R12, PT, PT, R12, R13, RZ ;  /* 0x0000000d0c0c7210 */ /* 0x000fe40007ffe0ff */
[----:B------:R-:W-:-:S02]  /*1a90*/  ISETP.NE.AND P0, PT, R15, RZ, PT ;  /* 0x000000ff0f00720c */ /* 0x000fc40003f05270 */
[----:B0-----:R-:W-:-:S04]  /*1aa0*/  IADD3 R8, P1, PT, R8, 0x2, RZ ;  /* 0x0000000208087810 */ /* 0x001fc80007f3e0ff */
[----:B------:R-:W-:Y:S02]  /*1ab0*/  IADD3.X R9, PT, PT, RZ, R9, RZ, P1, !PT ;  /* 0x00000009ff097210 */ /* 0x000fe40000ffe4ff */
[----:B--2---:R-:W-:Y:S01]  /*1ac0*/  SHF.L.U32 R7, R7, 0x10, RZ ;  /* 0x0000001007077819 */ /* 0x004fe200000006ff */
[----:B---3--:R-:W-:-:S04]  /*1ad0*/  IMAD.U32 R10, R4, 0x10000, RZ ;  /* 0x00010000040a7824 */ /* 0x008fc800078e00ff */
[----:B------:R-:W-:Y:S01]  /*1ae0*/  FFMA R6, R7, R10, R6 ;  /* 0x0000000a07067223 */ /* 0x000fe20000000006 */
[----:B------:R-:W-:Y:S06]  /*1af0*/  @P0 BRA `(.L_x_8) ;  /* 0xfffffffc00d00947 */ /* 0x000fec000383ffff */
.L_x_3:
[----:B------:R-:W0:Y:S01]  /*1b00*/  LDCU UR4, c[0x0][0x3a8] ;  /* 0x00007500ff0477ac */ /* 0x000e220008000800 */
[----:B------:R-:W-:Y:S01]  /*1b10*/  IMAD R13, R13, UR7, RZ ;  /* 0x000000070d0d7c24 */ /* 0x000fe2000f8e02ff */
[----:B------:R-:W1:Y:S04]  /*1b20*/  LDCU.64 UR10, c[0x0][0x390] ;  /* 0x00007200ff0a77ac */ /* 0x000e680008000a00 */
[----:B------:R-:W-:Y:S02]  /*1b30*/  SHF.R.S32.HI R3, RZ, 0x1f, R13 ;  /* 0x0000001fff037819 */ /* 0x000fe4000001140d */
[----:B------:R-:W-:-:S04]  /*1b40*/  IADD3 R13, P0, PT, R0, R13, RZ ;  /* 0x0000000d000d7210 */ /* 0x000fc80007f1e0ff */
[----:B------:R-:W-:Y:S02]  /*1b50*/  LEA.HI.X.SX32 R0, R0, R3, 0x1, P0 ;  /* 0x0000000300007211 */ /* 0x000fe400000f0eff */
[----:B0-----:R-:W-:Y:S02]  /*1b60*/  FSETP.NEU.AND P0, PT, RZ, UR4, PT ;  /* 0x00000004ff007c0b */ /* 0x001fe4000bf0d000 */
[----:B-1----:R-:W-:-:S04]  /*1b70*/  LEA R2, P1, R13, UR10, 0x1 ;  /* 0x0000000a0d027c11 */ /* 0x002fc8000f8208ff */
[----:B------:R-:W-:-:S07]  /*1b80*/  LEA.HI.X R3, R13, UR11, R0, 0x1, P1 ;  /* 0x0000000b0d037c11 */ /* 0x000fce00088f0c00 */
[----:B------:R-:W-:Y:S05]  /*1b90*/  @!P0 BRA `(.L_x_9) ;  /* 0x0000000000188947 */ /* 0x000fea0003800000 */
[----:B------:R-:W2:Y:S01]  /*1ba0*/  LDG.E.U16 R0, desc[UR8][R2.64] ;  /* 0x0000000802007981 */ /* 0x000ea2000c1e1500 */
[----:B------:R-:W0:Y:S01]  /*1bb0*/  LDCU UR5, c[0x0][0x3a4] ;  /* 0x00007480ff0577ac */ /* 0x000e220008000800 */
[----:B--2---:R-:W-:-:S05]  /*1bc0*/  SHF.L.U32 R0, R0, 0x10, RZ ;  /* 0x0000001000007819 */ /* 0x004fca00000006ff */
[----:B------:R-:W-:-:S04]  /*1bd0*/  FMUL R5, R0, UR4 ;  /* 0x0000000400057c20 */ /* 0x000fc80008400000 */
[----:B0-----:R-:W-:Y:S01]  /*1be0*/  FFMA R6, R6, UR5, R5 ;  /* 0x0000000506067c23 */ /* 0x001fe20008000005 */
[----:B------:R-:W-:Y:S06]  /*1bf0*/  BRA `(.L_x_10) ;  /* 0x0000000000087947 */ /* 0x000fec0003800000 */
.L_x_9:
[----:B------:R-:W0:Y:S02]  /*1c00*/  LDCU UR4, c[0x0][0x3a4] ;  /* 0x00007480ff0477ac */ /* 0x000e240008000800 */
[----:B0-----:R-:W-:-:S07]  /*1c10*/  FMUL R6, R6, UR4 ;  /* 0x0000000406067c20 */ /* 0x001fce0008400000 */
.L_x_10:
[----:B------:R-:W-:-:S05]  /*1c20*/  F2FP.BF16.F32.PACK_AB R6, RZ, R6 ;  /* 0x00000006ff06723e */ /* 0x000fca00000010ff */
[----:B------:R-:W-:Y:S01]  /*1c30*/  STG.E.U16 desc[UR8][R2.64], R6 ;  /* 0x0000000602007986 */ /* 0x000fe2000c101508 */
[----:B------:R-:W-:Y:S05]  /*1c40*/  EXIT ;  /* 0x000000000000794d */ /* 0x000fea0003800000 */
.L_x_11:
[----:B------:R-:W-:-:S00]  /*1c50*/  BRA `(.L_x_11) ;  /* 0xfffffffc00fc7947 */ /* 0x000fc0000383ffff */
[----:B------:R-:W-:-:S00]  /*1c60*/  NOP ;  /* 0x0000000000007918 */ /* 0x000fc00000000000 */
        /* <DEDUP_REMOVED lines=9> */
.L_x_48:


//--------------------- .text._ZN8pygpukit3ops4gemv16gemv_fp32_kernelINS1_10GemvConfigEEEvPKfS5_Pfiiff --------------------------
	.section	.text._ZN8pygpukit3ops4gemv16gemv_fp32_kernelINS1_10GemvConfigEEEvPKfS5_Pfiiff,"ax",@progbits
	.align	128
        .global         _ZN8pygpukit3ops4gemv16gemv_fp32_kernelINS1_10GemvConfigEEEvPKfS5_Pfiiff
        .type           _ZN8pygpukit3ops4gemv16gemv_fp32_kernelINS1_10GemvConfigEEEvPKfS5_Pfiiff,@function
        .size           _ZN8pygpukit3ops4gemv16gemv_fp32_kernelINS1_10GemvConfigEEEvPKfS5_Pfiiff,(.L_x_49 - _ZN8pygpukit3ops4gemv16gemv_fp32_kernelINS1_10GemvConfigEEEvPKfS5_Pfiiff)
        .other          _ZN8pygpukit3ops4gemv16gemv_fp32_kernelINS1_10GemvConfigEEEvPKfS5_Pfiiff,@"STO_CUDA_ENTRY STV_DEFAULT"
_ZN8pygpukit3ops4gemv16gemv_fp32_kernelINS1_10GemvConfigEEEvPKfS5_Pfiiff:
.text._ZN8pygpukit3ops4gemv16gemv_fp32_kernelINS1_10GemvConfigEEEvPKfS5_Pfiiff:
[----:B------:R-:W-:Y:S01]  /*0000*/  LDC R1, c[0x0][0x37c] ;  /* 0x0000df00ff017b82 */ /* 0x000fe20000000800 */
[----:B------:R-:W0:Y:S01]  /*0010*/  S2R R0, SR_TID.X ;  /* 0x0000000000007919 */ /* 0x000e220000002100 */
[----:B------:R-:W1:Y:S01]  /*0020*/  LDCU UR4, c[0x0][0x39c] ;  /* 0x00007380ff0477ac */ /* 0x000e620008000800 */
[----:B------:R-:W0:Y:S02]  /*0030*/  S2R R3, SR_CTAID.X ;  /* 0x0000000000037919 */ /* 0x000e240000002500 */
[----:B0-----:R-:W-:Y:S02]  /*0040*/  LEA R0, R3, R0, 0x8 ;  /* 0x0000000003007211 */ /* 0x001fe400078e40ff */
[----:B-1----:R-:W-:-:S04]  /*0050*/  MOV R3, UR4 ;  /* 0x0000000400037c02 */ /* 0x002fc80008000f00 */
[----:B------:R-:W-:-:S13]  /*0060*/  ISETP.GE.AND P0, PT, R0, R3, PT ;  /* 0x000000030000720c */ /* 0x000fda0003f06270 */
[----:B------:R-:W-:Y:S05]  /*0070*/  @P0 EXIT ;  /* 0x000000000000094d */ /* 0x000fea0003800000 */
[----:B------:R-:W0:Y:S01]  /*0080*/  LDCU UR4, c[0x0][0x398] ;  /* 0x00007300ff0477ac */ /* 0x000e220008000800 */
[----:B------:R-:W1:Y:S01]  /*0090*/  LDC.64 R12, c[0x0][0x388] ;  /* 0x0000e200ff0c7b82 */ /* 0x000e620000000a00 */
[----:B------:R-:W-:Y:S01]  /*00a0*/  HFMA2 R4, -RZ, RZ, 0, 0 ;  /* 0x00000000ff047431 */ /* 0x000fe200000001ff */
[----:B------:R-:W-:Y:S01]  /*00b0*/  MOV R9, RZ ;  /* 0x000000ff00097202 */ /* 0x000fe20000000f00 */
[----:B------:R-:W2:Y:S01]  /*00c0*/  LDCU.64 UR6, c[0x0][0x358] ;  /* 0x00006b00ff0677ac */ /* 0x000ea20008000a00 */
[----:B0-----:R-:W-:Y:S01]  /*00d0*/  UISETP.GE.AND UP0, UPT, UR4, 0x8, UPT ;  /* 0x000000080400788c */ /* 0x001fe2000bf06270 */
[----:B-1----:R-:W-:-:S08]  /*00e0*/  IMAD.WIDE R12, R0, 0x4, R12 ;  /* 0x00000004000c7825 */ /* 0x002fd000078e020c */
[----:B--2---:R-:W-:Y:S05]  /*00f0*/  BRA.U !UP0, `(.L_x_12) ;  /* 0x0000000508ec7547 */ /* 0x004fea000b800000 */
[----:B------:R-:W-:Y:S01]  /*0100*/  UIADD3 UR4, UPT, UPT, UR4, -0x8, URZ ;  /* 0xfffffff804047890 */ /* 0x000fe2000fffe0ff */
[----:B------:R-:W-:Y:S02]  /*0110*/  MOV R9, RZ ;  /* 0x000000ff00097202 */ /* 0x000fe40000000f00 */
[----:B------:R-:W-:Y:S01]  /*0120*/  MOV R4, RZ ;  /* 0x000000ff00047202 */ /* 0x000fe20000000f00 */
[----:B------:R-:W-:Y:S01]  /*0130*/  UISETP.GE.U32.AND UP0, UPT, UR4, 0x8, UPT ;  /* 0x000000080400788c */ /* 0x000fe2000bf06070 */
[----:B------:R-:W-:-:S08]  /*0140*/  MOV R2, 0x8 ;  /* 0x0000000800027802 */ /* 0x000fd00000000f00 */
[----:B------:R-:W-:Y:S05]  /*0150*/  BRA.U !UP0, `(.L_x_13) ;  /* 0x00000005083c7547 */ /* 0x000fea000b800000 */
[----:B------:R-:W-:Y:S01]  /*0160*/  ULEA.HI UR5, UR4, 0x1, URZ, 0x1d ;  /* 0x0000000104057891 */ /* 0x000fe2000f8fe8ff */
[----:B------:R-:W-:Y:S01]  /*0170*/  HFMA2 R9, -RZ, RZ, 0, 0 ;  /* 0x00000000ff097431 */ /* 0x000fe200000001ff */
[----:B------:R-:W-:Y:S01]  /*0180*/  MOV R2, RZ ;  /* 0x000000ff00027202 */ /* 0x000fe20000000f00 */
[----:B------:R-:W-:Y:S01]  /*0190*/  HFMA2 R4, -RZ, RZ, 0, 0 ;  /* 0x00000000ff047431 */ /* 0x000fe200000001ff */
[----:B------:R-:W-:-:S04]  /*01a0*/  ULOP3.LUT UR5, UR5, 0x3ffffffe, URZ, 0xc0, !UPT ;  /* 0x3ffffffe05057892 */ /* 0x000fc8000f8ec0ff */
[----:B------:R-:W-:-:S12]  /*01b0*/  UIADD3 UR5, UPT, UPT, -UR5, URZ, URZ ;  /* 0x000000ff05057290 */ /* 0x000fd8000fffe1ff */
.L_x_14:
[----:B------:R-:W0:Y:S01]  /*01c0*/  LDC.64 R14, c[0x0][0x380] ;  /* 0x0000e000ff0e7b82 */ /* 0x000e220000000a00 */
[----:B------:R-:W-:-:S05]  /*01d0*/  IMAD.WIDE R10, R2, 0x4, R12 ;  /* 0x00000004020a7825 */ /* 0x000fca00078e020c */
[----:B------:R-:W2:Y:S02]  /*01e0*/  LDG.E.CONSTANT R19, desc[UR6][R10.64] ;  /* 0x000000060a137981 */ /* 0x000ea4000c1e9900 */
[----:B------:R-:W1:Y:S01]  /*01f0*/  LDC R3, c[0x0][0x39c] ;  /* 0x0000e700ff037b82 */ /* 0x000e620000000800 */
[----:B0-----:R-:W-:-:S05]  /*0200*/  IMAD.WIDE.U32 R14, R4, 0x4, R14 ;  /* 0x00000004040e7825 */ /* 0x001fca00078e000e */
[----:B------:R-:W2:Y:S01]  /*0210*/  LDG.E.CONSTANT R18, desc[UR6][R14.64] ;  /* 0x000000060e127981 */ /* 0x000ea2000c1e9900 */
[----:B-1----:R-:W-:-:S03]  /*0220*/  IMAD.WIDE R24, R3, 0x4, R10 ;  /* 0x0000000403187825 */ /* 0x002fc600078e020a */
[----:B------:R-:W3:Y:S04]  /*0230*/  LDG.E.CONSTANT R20, desc[UR6][R14.64+0x4] ;  /* 0x000004060e147981 */ /* 0x000ee8000c1e9900 */
[----:B------:R-:W3:Y:S01]  /*0240*/  LDG.E.CONSTANT R21, desc[UR6][R24.64] ;  /* 0x0000000618157981 */ /* 0x000ee2000c1e9900 */
[----:B------:R-:W-:-:S03]  /*0250*/  IMAD.WIDE R28, R3, 0x4, R24 ;  /* 0x00000004031c7825 */ /* 0x000fc600078e0218 */
[----:B------:R-:W4:Y:S01]  /*0260*/  LDG.E.CONSTANT R26, desc[UR6][R14.64+0x8] ;  /* 0x000008060e1a7981 */ /* 0x000f22000c1e9900 */
[----:B------:R-:W-:-:S03]  /*0270*/  IMAD.WIDE R16, R3, 0x4, R28 ;  /* 0x0000000403107825 */ /* 0x000fc600078e021c */
[----:B------:R-:W4:Y:S04]  /*0280*/  LDG.E.CONSTANT R5, desc[UR6][R28.64] ;  /* 0x000000061c057981 */ /* 0x000f28000c1e9900 */
[----:B------:R-:W5:Y:S01]  /*0290*/  LDG.E.CONSTANT R6, desc[UR6][R14.64+0xc] ;  /* 0x00000c060e067981 */ /* 0x000f62000c1e9900 */
[----:B------:R-:W-:-:S03]  /*02a0*/  IMAD.WIDE R22, R3, 0x4, R16 ;  /* 0x0000000403167825 */ /* 0x000fc600078e0210 */
[----:B------:R-:W5:Y:S04]  /*02b0*/  LDG.E.CONSTANT R7, desc[UR6][R16.64] ;  /* 0x0000000610077981 */ /* 0x000f68000c1e9900 */
[----:B------:R-:W5:Y:S04]  /*02c0*/  LDG.E.CONSTANT R27, desc[UR6][R14.64+0x10] ;  /* 0x000010060e1b7981 */ /* 0x000f68000c1e9900 */
[----:B------:R0:W5:Y:S04]  /*02d0*/  LDG.E.CONSTANT R8, desc[UR6][R22.64] ;  /* 0x0000000616087981 */ /* 0x000168000c1e9900 */
[----:B------:R-:W5:Y:S04]  /*02e0*/  LDG.E.CONSTANT R11, desc[UR6][R14.64+0x14] ;  /* 0x000014060e0b7981 */ /* 0x000f68000c1e9900 */
[----:B------:R-:W5:Y:S01]  /*02f0*/  LDG.E.CONSTANT R28, desc[UR6][R14.64+0x18] ;  /* 0x000018060e1c7981 */ /* 0x000f62000c1e9900 */
[----:B0-----:R-:W-:-:S05]  /*0300*/  IMAD.WIDE R22, R3, 0x4, R22 ;  /* 0x0000000403167825 */ /* 0x001fca00078e0216 */
[----:B------:R0:W5:Y:S01]  /*0310*/  LDG.E.CONSTANT R10, desc[UR6][R22.64] ;  /* 0x00000006160a7981 */ /* 0x000162000c1e9900 */
[----:B------:R-:W-:-:S05]  /*0320*/  IMAD.WIDE R24, R3, 0x4, R22 ;  /* 0x0000000403187825 */ /* 0x000fca00078e0216 */
[----:B------:R-:W5:Y:S01]  /*0330*/  LDG.E.CONSTANT R29, desc[UR6][R24.64] ;  /* 0x00000006181d7981 */ /* 0x000f62000c1e9900 */
[----:B------:R-:W-:-:S03]  /*0340*/  IMAD.WIDE R16, R3, 0x4, R24 ;  /* 0x0000000403107825 */ /* 0x000fc600078e0218 */
[----:B------:R-:W5:Y:S01]  /*0350*/  LDG.E.CONSTANT R25, desc[UR6][R14.64+0x20] ;  /* 0x000020060e197981 */ /* 0x000f62000c1e9900 */
[----:B--2---:R-:W-:Y:S01]  /*0360*/  FFMA R9, R18, R19, R9 ;  /* 0x0000001312097223 */ /* 0x004fe20000000009 */
[C---:B------:R-:W-:Y:S02]  /*0370*/  IMAD.WIDE R18, R3.reuse, 0x4, R16 ;  /* 0x0000000403127825 */ /* 0x040fe400078e0210 */
[----:B------:R-:W2:Y:S02]  /*0380*/  LDG.E.CONSTANT R16, desc[UR6][R16.64] ;  /* 0x0000000610107981 */ /* 0x000ea4000c1e9900 */
[----:B---3--:R-:W-:Y:S01]  /*0390*/  FFMA R9, R20, R21, R9 ;  /* 0x0000001514097223 */ /* 0x008fe20000000009 */
[C---:B------:R-:W-:Y:S02]  /*03a0*/  IMAD.WIDE R20, R3.reuse, 0x4, R18 ;  /* 0x0000000403147825 */ /* 0x040fe400078e0212 */
[----:B------:R-:W3:Y:S02]  /*03b0*/  LDG.E.CONSTANT R18, desc[UR6][R18.64] ;  /* 0x0000000612127981 */ /* 0x000ee4000c1e9900 */
[----:B0-----:R-:W-:-:S04]  /*03c0*/  IMAD.WIDE R22, R3, 0x4, R20 ;  /* 0x0000000403167825 */ /* 0x001fc800078e0214 */
[----:B----4-:R-:W-:Y:S01]  /*03d0*/  FFMA R9, R26, R5, R9 ;  /* 0x000000051a097223 */ /* 0x010fe20000000009 */
[----:B------:R-:W4:Y:S04]  /*03e0*/  LDG.E.CONSTANT R20, desc[UR6][R20.64] ;  /* 0x0000000614147981 */ /* 0x000f28000c1e9900 */
[----:B------:R-:W2:Y:S01]  /*03f0*/  LDG.E.CONSTANT R5, desc[UR6][R14.64+0x1c] ;  /* 0x00001c060e057981 */ /* 0x000ea2000c1e9900 */
[----:B-----5:R-:W-:Y:S01]  /*0400*/  FFMA R26, R6, R7, R9 ;  /* 0x00000007061a7223 */ /* 0x020fe20000000009 */
[----:B------:R-:W-:Y:S02]  /*0410*/  IMAD.WIDE R6, R3, 0x4, R22 ;  /* 0x0000000403067825 */ /* 0x000fe400078e0216 */
[----:B------:R-:W4:Y:S04]  /*0420*/  LDG.E.CONSTANT R17, desc[UR6][R14.64+0x24] ;  /* 0x000024060e117981 */ /* 0x000f28000c1e9900 */
[----:B------:R0:W5:Y:S01]  /*0430*/  LDG.E.CONSTANT R24, desc[UR6][R22.64] ;  /* 0x0000000616187981 */ /* 0x000162000c1e9900 */
[----:B------:R-:W-:Y:S01]  /*0440*/  FFMA R27, R27, R8, R26 ;  /* 0x000000081b1b7223 */ /* 0x000fe2000000001a */
[----:B------:R-:W-:-:S02]  /*0450*/  IMAD.WIDE R8, R3, 0x4, R6 ;  /* 0x0000000403087825 */ /* 0x000fc400078e0206 */
[----:B------:R-:W5:Y:S04]  /*0460*/  LDG.E.CONSTANT R19, desc[UR6][R14.64+0x28] ;  /* 0x000028060e137981 */ /* 0x000f68000c1e9900 */
[----:B------:R1:W5:Y:S04]  /*0470*/  LDG.E.CONSTANT R26, desc[UR6][R6.64] ;  /* 0x00000006061a7981 */ /* 0x000368000c1e9900 */
[----:B------:R-:W5:Y:S01]  /*0480*/  LDG.E.CONSTANT R21, desc[UR6][R14.64+0x2c] ;  /* 0x00002c060e157981 */ /* 0x000f62000c1e9900 */
[----:B------:R-:W-:Y:S01]  /*0490*/  FFMA R27, R11, R10, R27 ;  /* 0x0000000a0b1b7223 */ /* 0x000fe2000000001b */
[----:B------:R-:W-:-:S02]  /*04a0*/  IMAD.WIDE R10, R3, 0x4, R8 ;  /* 0x00000004030a7825 */ /* 0x000fc400078e0208 */
[----:B------:R-:W5:Y:S02]  /*04b0*/  LDG.E.CONSTANT R8, desc[UR6][R8.64] ;  /* 0x0000000608087981 */ /* 0x000f64000c1e9900 */
[----:B------:R-:W-:Y:S01]  /*04c0*/  FFMA R28, R28, R29, R27 ;  /* 0x0000001d1c1c7223 */ /* 0x000fe2000000001b */
[C---:B0-----:R-:W-:Y:S01]  /*04d0*/  IMAD.WIDE R22, R3.reuse, 0x4, R10 ;  /* 0x0000000403167825 */ /* 0x041fe200078e020a */
[----:B------:R-:W5:Y:S04]  /*04e0*/  LDG.E.CONSTANT R27, desc[UR6][R14.64+0x30] ;  /* 0x000030060e1b7981 */ /* 0x000f68000c1e9900 */
[----:B------:R-:W5:Y:S01]  /*04f0*/  LDG.E.CONSTANT R10, desc[UR6][R10.64] ;  /* 0x000000060a0a7981 */ /* 0x000f62000c1e9900 */
[----:B-1----:R-:W-:-:S03]  /*0500*/  IMAD.WIDE R6, R3, 0x4, R22 ;  /* 0x0000000403067825 */ /* 0x002fc600078e0216 */
[----:B------:R-:W5:Y:S04]  /*0510*/  LDG.E.CONSTANT R9, desc[UR6][R14.64+0x34] ;  /* 0x000034060e097981 */ /* 0x000f68000c1e9900 */
[----:B------:R-:W5:Y:S04]  /*0520*/  LDG.E.CONSTANT R29, desc[UR6][R22.64] ;  /* 0x00000006161d7981 */ /* 0x000f68000c1e9900 */
[----:B------:R-:W5:Y:S04]  /*0530*/  LDG.E.CONSTANT R11, desc[UR6][R14.64+0x3c] ;  /* 0x00003c060e0b7981 */ /* 0x000f68000c1e9900 */
[----:B------:R-:W5:Y:S04]  /*0540*/  LDG.E.CONSTANT R6, desc[UR6][R6.64] ;  /* 0x0000000606067981 */ /* 0x000f68000c1e9900 */
[----:B------:R-:W5:Y:S01]  /*0550*/  LDG.E.CONSTANT R22, desc[UR6][R14.64+0x38] ;  /* 0x000038060e167981 */ /* 0x000f62000c1e9900 */
[----:B------:R-:W-:-:S04]  /*0560*/  UIADD3 UR5, UPT, UPT, UR5, 0x2, URZ ;  /* 0x0000000205057890 */ /* 0x000fc8000fffe0ff */
[----:B------:R-:W-:Y:S01]  /*0570*/  UISETP.NE.AND UP0, UPT, UR5, URZ, UPT ;  /* 0x000000ff0500728c */ /* 0x000fe2000bf05270 */
[----:B------:R-:W-:Y:S02]  /*0580*/  LEA R2, R3, R2, 0x4 ;  /* 0x0000000203027211 */ /* 0x000fe400078e20ff */
[----:B------:R-:W-:Y:S01]  /*0590*/  IADD3 R4, PT, PT, R4, 0x10, RZ ;  /* 0x0000001004047810 */ /* 0x000fe20007ffe0ff */
[----:B--2---:R-:W-:-:S04]  /*05a0*/  FFMA R16, R5, R16, R28 ;  /* 0x0000001005107223 */ /* 0x004fc8000000001c */
[----:B---3--:R-:W-:-:S04]  /*05b0*/  FFMA R16, R25, R18, R16 ;  /* 0x0000001219107223 */ /* 0x008fc80000000010 */
[----:B----4-:R-:W-:-:S04]  /*05c0*/  FFMA R16, R17, R20, R16 ;  /* 0x0000001411107223 */ /* 0x010fc80000000010 */
[----:B-----5:R-:W-:-:S04]  /*05d0*/  FFMA R16, R19, R24, R16 ;  /* 0x0000001813107223 */ /* 0x020fc80000000010 */
[----:B------:R-:W-:-:S04]  /*05e0*/  FFMA R16, R21, R26, R16 ;  /* 0x0000001a15107223 */ /* 0x000fc80000000010 */
[----:B------:R-:W-:-:S04]  /*05f0*/  FFMA R8, R27, R8, R16 ;  /* 0x000000081b087223 */ /* 0x000fc80000000010 */
[----:B------:R-:W-:-:S04]  /*0600*/  FFMA R9, R9, R10, R8 ;  /* 0x0000000a09097223 */ /* 0x000fc80000000008 */
[----:B------:R-:W-:-:S04]  /*0610*/  FFMA R22, R22, R29, R9 ;  /* 0x0000001d16167223 */ /* 0x000fc80000000009 */
[----:B------:R-:W-:Y:S01]  /*0620*/  FFMA R9, R11, R6, R22 ;  /* 0x000000060b097223 */ /* 0x000fe20000000016 */
[----:B------:R-:W-:Y:S06]  /*0630*/  BRA.U UP0, `(.L_x_14) ;  /* 0xfffffff900e07547 */ /* 0x000fec000b83ffff */
[----:B------:R-:W-:-:S07]  /*0640*/  IADD3 R2, PT, PT, R4, 0x8, RZ ;  /* 0x0000000804027810 */ /* 0x000fce0007ffe0ff */
.L_x_13:
[----:B------:R-:W-:-:S09]  /*0650*/  ULOP3.LUT UP0, URZ, UR4, 0x8, URZ, 0xc0, !UPT ;  /* 0x0000000804ff7892 */ /* 0x000fd2000f80c0ff */
[----:B------:R-:W-:Y:S05]  /*0660*/  BRA.U UP0, `(.L_x_12) ;  /* 0x0000000100907547 */ /* 0x000fea000b800000 */
[----:B------:R-:W0:Y:S01]  /*0670*/  LDC.64 R6, c[0x0][0x380] ;  /* 0x0000e000ff067b82 */ /* 0x000e220000000a00 */
[----:B------:R-:W-:-:S04]  /*0680*/  IMAD R17, R4, R3, RZ ;  /* 0x0000000304117224 */ /* 0x000fc800078e02ff */
[----:B------:R-:W-:-:S05]  /*0690*/  IMAD.WIDE R16, R17, 0x4, R12 ;  /* 0x0000000411107825 */ /* 0x000fca00078e020c */
[----:B------:R1:W2:Y:S01]  /*06a0*/  LDG.E.CONSTANT R8, desc[UR6][R16.64] ;  /* 0x0000000610087981 */ /* 0x0002a2000c1e9900 */
[----:B------:R-:W-:-:S05]  /*06b0*/  IMAD.WIDE R18, R3, 0x4, R16 ;  /* 0x0000000403127825 */ /* 0x000fca00078e0210 */
[----:B------:R3:W4:Y:S01]  /*06c0*/  LDG.E.CONSTANT R21, desc[UR6][R18.64] ;  /* 0x0000000612157981 */ /* 0x000722000c1e9900 */
[----:B------:R-:W-:-:S05]  /*06d0*/  IMAD.WIDE R28, R3, 0x4, R18 ;  /* 0x00000004031c7825 */ /* 0x000fca00078e0212 */
[----:B------:R-:W5:Y:S01]  /*06e0*/  LDG.E.CONSTANT R24, desc[UR6][R28.64] ;  /* 0x000000061c187981 */ /* 0x000f62000c1e9900 */
[----:B------:R-:W-:-:S04]  /*06f0*/  IMAD.WIDE R10, R3, 0x4, R28 ;  /* 0x00000004030a7825 */ /* 0x000fc800078e021c */
[----:B0-----:R-:W-:-:S05]  /*0700*/  IMAD.WIDE.U32 R6, R4, 0x4, R6 ;  /* 0x0000000404067825 */ /* 0x001fca00078e0006 */
[----:B------:R-:W2:Y:S01]  /*0710*/  LDG.E.CONSTANT R20, desc[UR6][R6.64] ;  /* 0x0000000606147981 */ /* 0x000ea2000c1e9900 */
[----:B------:R-:W-:-:S03]  /*0720*/  IMAD.WIDE R14, R3, 0x4, R10 ;  /* 0x00000004030e7825 */ /* 0x000fc600078e020a */
[----:B------:R-:W4:Y:S04]  /*0730*/  LDG.E.CONSTANT R22, desc[UR6][R6.64+0x4] ;  /* 0x0000040606167981 */ /* 0x000f28000c1e9900 */
[----:B------:R-:W5:Y:S01]  /*0740*/  LDG.E.CONSTANT R23, desc[UR6][R6.64+0x8] ;  /* 0x0000080606177981 */ /* 0x000f62000c1e9900 */
[----:B------:R-:W-:-:S03]  /*0750*/  IMAD.WIDE R4, R3, 0x4, R14 ;  /* 0x0000000403047825 */ /* 0x000fc600078e020e */
[----:B------:R-:W5:Y:S04]  /*0760*/  LDG.E.CONSTANT R10, desc[UR6][R10.64] ;  /* 0x000000060a0a7981 */ /* 0x000f68000c1e9900 */
[----:B------:R-:W5:Y:S01]  /*0770*/  LDG.E.CONSTANT R25, desc[UR6][R6.64+0xc] ;  /* 0x00000c0606197981 */ /* 0x000f62000c1e9900 */
[----:B-1----:R-:W-:-:S03]  /*0780*/  IMAD.WIDE R16, R3, 0x4, R4 ;  /* 0x0000000403107825 */ /* 0x002fc600078e0204 */
[----:B------:R-:W5:Y:S04]  /*0790*/  LDG.E.CONSTANT R15, desc[UR6][R14.64] ;  /* 0x000000060e0f7981 */ /* 0x000f68000c1e9900 */
[----:B------:R-:W5:Y:S01]  /*07a0*/  LDG.E.CONSTANT R26, desc[UR6][R6.64+0x10] ;  /* 0x00001006061a7981 */ /* 0x000f62000c1e9900 */
[----:B---3--:R-:W-:-:S03]  /*07b0*/  IMAD.WIDE R18, R3, 0x4, R16 ;  /* 0x0000000403127825 */ /* 0x008fc600078e0210 */
[----:B------:R-:W3:Y:S04]  /*07c0*/  LDG.E.CONSTANT R4, desc[UR6][R4.64] ;  /* 0x0000000604047981 */ /* 0x000ee8000c1e9900 */
[----:B------:R-:W3:Y:S04]  /*07d0*/  LDG.E.CONSTANT R27, desc[UR6][R6.64+0x14] ;  /* 0x00001406061b7981 */ /* 0x000ee8000c1e9900 */
[----:B------:R-:W3:Y:S04]  /*07e0*/  LDG.E.CONSTANT R17, desc[UR6][R16.64] ;  /* 0x0000000610117981 */ /* 0x000ee8000c1e9900 */
[----:B------:R-:W3:Y:S04]  /*07f0*/  LDG.E.CONSTANT R28, desc[UR6][R6.64+0x18] ;  /* 0x00001806061c7981 */ /* 0x000ee8000c1e9900 */
[----:B------:R-:W3:Y:S04]  /*0800*/  LDG.E.CONSTANT R18, desc[UR6][R18.64] ;  /* 0x0000000612127981 */ /* 0x000ee8000c1e9900 */
[----:B------:R-:W3:Y:S01]  /*0810*/  LDG.E.CONSTANT R11, desc[UR6][R6.64+0x1c] ;  /* 0x00001c06060b7981 */ /* 0x000ee2000c1e9900 */
[----:B--2---:R-:W-:-:S04]  /*0820*/  FFMA R9, R20, R8, R9 ;  /* 0x0000000814097223 */ /* 0x004fc80000000009 */
[----:B----4-:R-:W-:-:S04]  /*0830*/  FFMA R22, R22, R21, R9 ;  /* 0x0000001516167223 */ /* 0x010fc80000000009 */
[----:B-----5:R-:W-:-:S04]  /*0840*/  FFMA R22, R23, R24, R22 ;  /* 0x0000001817167223 */ /* 0x020fc80000000016 */
[----:B------:R-:W-:-:S04]  /*0850*/  FFMA R25, R25, R10, R22 ;  /* 0x0000000a19197223 */ /* 0x000fc80000000016 */
[----:B------:R-:W-:-:S04]  /*0860*/  FFMA R26, R26, R15, R25 ;  /* 0x0000000f1a1a7223 */ /* 0x000fc80000000019 */
[----:B---3--:R-:W-:Y:S01]  /*0870*/  FFMA R27, R27, R4, R26 ;  /* 0x000000041b1b7223 */ /* 0x008fe2000000001a */
[----:B------:R-:W-:-:S03]  /*0880*/  MOV R4, R2 ;  /* 0x0000000200047202 */ /* 0x000fc60000000f00 */
[----:B------:R-:W-:-:S04]  /*0890*/  FFMA R28, R28, R17, R27 ;  /* 0x000000111c1c7223 */ /* 0x000fc8000000001b */
[----:B------:R-:W-:-:S07]  /*08a0*/  FFMA R9, R11, R18, R28 ;  /* 0x000000120b097223 */ /* 0x000fce000000001c */
.L_x_12:
        /* <DEDUP_REMOVED lines=12> */
.L_x_17:
[----:B------:R-:W0:Y:S01]  /*0970*/  LDC.64 R14, c[0x0][0x380] ;  /* 0x0000e000ff0e7b82 */ /* 0x000e220000000a00 */
[----:B------:R-:W-:-:S05]  /*0980*/  IMAD.WIDE R10, R8, 0x4, R12 ;  /* 0x00000004080a7825 */ /* 0x000fca00078e020c */
[----:B------:R1:W2:Y:S02]  /*0990*/  LDG.E.CONSTANT R16, desc[UR6][R10.64] ;  /* 0x000000060a107981 */ /* 0x0002a4000c1e9900 */
[----:B-1----:R-:W-:-:S05]  /*09a0*/  IMAD.WIDE R10, R3, 0x4, R10 ;  /* 0x00000004030a7825 */ /* 0x002fca00078e020a */
[----:B------:R-:W3:Y:S01]  /*09b0*/  LDG.E.CONSTANT R21, desc[UR6][R10.64] ;  /* 0x000000060a157981 */ /* 0x000ee2000c1e9900 */
[----:B0-----:R-:W-:-:S05]  /*09c0*/  IMAD.WIDE.U32 R14, R4, 0x4, R14 ;  /* 0x00000004040e7825 */ /* 0x001fca00078e000e */
[----:B------:R-:W2:Y:S01]  /*09d0*/  LDG.E.CONSTANT R24, desc[UR6][R14.64] ;  /* 0x000000060e187981 */ /* 0x000ea2000c1e9900 */
[----:B------:R-:W-:-:S03]  /*09e0*/  IMAD.WIDE R22, R3, 0x4, R10 ;  /* 0x0000000403167825 */ /* 0x000fc600078e020a */
[----:B------:R-:W3:Y:S04]  /*09f0*/  LDG.E.CONSTANT R20, desc[UR6][R14.64+0x4] ;  /* 0x000004060e147981 */ /* 0x000ee8000c1e9900 */
[----:B------:R-:W4:Y:S04]  /*0a00*/  LDG.E.CONSTANT R27, desc[UR6][R14.64+0x8] ;  /* 0x000008060e1b7981 */ /* 0x000f28000c1e9900 */
[----:B------:R0:W4:Y:S04]  /*0a10*/  LDG.E.CONSTANT R26, desc[UR6][R22.64] ;  /* 0x00000006161a7981 */ /* 0x000128000c1e9900 */
[----:B------:R-:W5:Y:S04]  /*0a20*/  LDG.E.CONSTANT R19, desc[UR6][R14.64+0xc] ;  /* 0x00000c060e137981 */ /* 0x000f68000c1e9900 */
[----:B------:R-:W5:Y:S01]  /*0a30*/  LDG.E.CONSTANT R7, desc[UR6][R14.64+0x10] ;  /* 0x000010060e077981 */ /* 0x000f62000c1e9900 */
[----:B0-----:R-:W-:-:S05]  /*0a40*/  IMAD.WIDE R22, R3, 0x4, R22 ;  /* 0x0000000403167825 */ /* 0x001fca00078e0216 */
[----:B------:R-:W5:Y:S01]  /*0a50*/  LDG.E.CONSTANT R18, desc[UR6][R22.64] ;  /* 0x0000000616127981 */ /* 0x000f62000c1e9900 */
[----:B------:R-:W-:-:S05]  /*0a60*/  IMAD.WIDE R28, R3, 0x4, R22 ;  /* 0x00000004031c7825 */ /* 0x000fca00078e0216 */
[----:B------:R0:W5:Y:S04]  /*0a70*/  LDG.E.CONSTANT R10, desc[UR6][R28.64] ;  /* 0x000000061c0a7981 */ /* 0x000168000c1e9900 */
[----:B------:R-:W5:Y:S01]  /*0a80*/  LDG.E.CONSTANT R23, desc[UR6][R14.64+0x1c] ;  /* 0x00001c060e177981 */ /* 0x000f62000c1e9900 */
[----:B0-----:R-:W-:-:S05]  /*0a90*/  IMAD.WIDE R28, R3, 0x4, R28 ;  /* 0x00000004031c7825 */ /* 0x001fca00078e021c */
[----:B------:R-:W5:Y:S01]  /*0aa0*/  LDG.E.CONSTANT R11, desc[UR6][R28.64] ;  /* 0x000000061c0b7981 */ /* 0x000f62000c1e9900 */
[----:B--2---:R-:W-:Y:S01]  /*0ab0*/  FFMA R9, R24, R16, R9 ;  /* 0x0000001018097223 */ /* 0x004fe20000000009 */
[C---:B------:R-:W-:Y:S02]  /*0ac0*/  IMAD.WIDE R16, R3.reuse, 0x4, R28 ;  /* 0x0000000403107825 */ /* 0x040fe400078e021c */
[----:B------:R-:W2:Y:S02]  /*0ad0*/  LDG.E.CONSTANT R24, desc[UR6][R14.64+0x14] ;  /* 0x000014060e187981 */ /* 0x000ea4000c1e9900 */
[----:B---3--:R-:W-:Y:S02]  /*0ae0*/  FFMA R25, R20, R21, R9 ;  /* 0x0000001514197223 */ /* 0x008fe40000000009 */
[----:B------:R-:W3:Y:S01]  /*0af0*/  LDG.E.CONSTANT R22, desc[UR6][R16.64] ;  /* 0x0000000610167981 */ /* 0x000ee2000c1e9900 */
[----:B------:R-:W-:-:S03]  /*0b00*/  IMAD.WIDE R20, R3, 0x4, R16 ;  /* 0x0000000403147825 */ /* 0x000fc600078e0210 */
[----:B------:R-:W3:Y:S01]  /*0b10*/  LDG.E.CONSTANT R9, desc[UR6][R14.64+0x18] ;  /* 0x000018060e097981 */ /* 0x000ee2000c1e9900 */
[----:B----4-:R-:W-:-:S03]  /*0b20*/  FFMA R27, R27, R26, R25 ;  /* 0x0000001a1b1b7223 */ /* 0x010fc60000000019 */
[----:B------:R0:W4:Y:S04]  /*0b30*/  LDG.E.CONSTANT R26, desc[UR6][R20.64] ;  /* 0x00000006141a7981 */ /* 0x000128000c1e9900 */
[----:B------:R-:W4:Y:S04]  /*0b40*/  LDG.E.CONSTANT R25, desc[UR6][R14.64+0x20] ;  /* 0x000020060e197981 */ /* 0x000f28000c1e9900 */
[----:B------:R-:W4:Y:S01]  /*0b50*/  LDG.E.CONSTANT R29, desc[UR6][R14.64+0x24] ;  /* 0x000024060e1d7981 */ /* 0x000f22000c1e9900 */
[----:B0-----:R-:W-:-:S05]  /*0b60*/  IMAD.WIDE R20, R3, 0x4, R20 ;  /* 0x0000000403147825 */ /* 0x001fca00078e0214 */
[----:B------:R0:W4:Y:S01]  /*0b70*/  LDG.E.CONSTANT R28, desc[UR6][R20.64] ;  /* 0x00000006141c7981 */ /* 0x000122000c1e9900 */
[----:B------:R-:W-:-:S04]  /*0b80*/  IMAD.WIDE R16, R3, 0x4, R20 ;  /* 0x0000000403107825 */ /* 0x000fc800078e0214 */
[----:B-----5:R-:W-:Y:S01]  /*0b90*/  FFMA R27, R19, R18, R27 ;  /* 0x00000012131b7223 */ /* 0x020fe2000000001b */
[----:B------:R-:W-:-:S04]  /*0ba0*/  IMAD.WIDE R18, R3, 0x4, R16 ;  /* 0x0000000403127825 */ /* 0x000fc800078e0210 */
[----:B------:R-:W-:Y:S01]  /*0bb0*/  FFMA R7, R7, R10, R27 ;  /* 0x0000000a07077223 */ /* 0x000fe2000000001b */
[C---:B0-----:R-:W-:Y:S02]  /*0bc0*/  IMAD.WIDE R20, R3.reuse, 0x4, R18 ;  /* 0x0000000403147825 */ /* 0x041fe400078e0212 */
[----:B------:R-:W5:Y:S04]  /*0bd0*/  LDG.E.CONSTANT R18, desc[UR6][R18.64] ;  /* 0x0000000612127981 */ /* 0x000f68000c1e9900 */
[----:B------:R-:W5:Y:S01]  /*0be0*/  LDG.E.CONSTANT R27, desc[UR6][R20.64] ;  /* 0x00000006141b7981 */ /* 0x000f62000c1e9900 */
[----:B--2---:R-:W-:Y:S01]  /*0bf0*/  FFMA R24, R24, R11, R7 ;  /* 0x0000000b18187223 */ /* 0x004fe20000000007 */
[----:B------:R-:W-:Y:S02]  /*0c00*/  IMAD.WIDE R10, R3, 0x4, R20 ;  /* 0x00000004030a7825 */ /* 0x000fe400078e0214 */
[----:B------:R0:W2:Y:S02]  /*0c10*/  LDG.E.CONSTANT R7, desc[UR6][R16.64] ;  /* 0x0000000610077981 */ /* 0x0000a4000c1e9900 */
[----:B---3--:R-:W-:-:S02]  /*0c20*/  FFMA R22, R9, R22, R24 ;  /* 0x0000001609167223 */ /* 0x008fc40000000018 */
[----:B------:R-:W5:Y:S01]  /*0c30*/  LDG.E.CONSTANT R9, desc[UR6][R14.64+0x28] ;  /* 0x000028060e097981 */ /* 0x000f62000c1e9900 */
[----:B0-----:R-:W-:-:S04]  /*0c40*/  IMAD.WIDE R16, R3, 0x4, R10 ;  /* 0x0000000403107825 */ /* 0x001fc800078e020a */
[----:B----4-:R-:W-:Y:S01]  /*0c50*/  FFMA R26, R23, R26, R22 ;  /* 0x0000001a171a7223 */ /* 0x010fe20000000016 */
[----:B------:R-:W3:Y:S04]  /*0c60*/  LDG.E.CONSTANT R24, desc[UR6][R14.64+0x2c] ;  /* 0x00002c060e187981 */ /* 0x000ee8000c1e9900 */
[----:B------:R-:W4:Y:S01]  /*0c70*/  LDG.E.CONSTANT R10, desc[UR6][R10.64] ;  /* 0x000000060a0a7981 */ /* 0x000f22000c1e9900 */
[----:B------:R-:W-:-:S03]  /*0c80*/  IMAD.WIDE R22, R3, 0x4, R16 ;  /* 0x0000000403167825 */ /* 0x000fc600078e0210 */
[----:B------:R-:W4:Y:S01]  /*0c90*/  LDG.E.CONSTANT R16, desc[UR6][R16.64] ;  /* 0x0000000610107981 */ /* 0x000f22000c1e9900 */
[----:B------:R-:W-:Y:S01]  /*0ca0*/  FFMA R28, R25, R28, R26 ;  /* 0x0000001c191c7223 */ /* 0x000fe2000000001a */
[----:B------:R-:W-:Y:S02]  /*0cb0*/  IMAD.WIDE R20, R3, 0x4, R22 ;  /* 0x0000000403147825 */ /* 0x000fe400078e0216 */
[----:B------:R-:W4:Y:S04]  /*0cc0*/  LDG.E.CONSTANT R25, desc[UR6][R14.64+0x30] ;  /* 0x000030060e197981 */ /* 0x000f28000c1e9900 */
[----:B------:R-:W4:Y:S04]  /*0cd0*/  LDG.E.CONSTANT R26, desc[UR6][R14.64+0x34] ;  /* 0x000034060e1a7981 */ /* 0x000f28000c1e9900 */
[----:B------:R-:W4:Y:S04]  /*0ce0*/  LDG.E.CONSTANT R19, desc[UR6][R22.64] ;  /* 0x0000000616137981 */ /* 0x000f28000c1e9900 */
[----:B------:R-:W4:Y:S04]  /*0cf0*/  LDG.E.CONSTANT R11, desc[UR6][R14.64+0x38] ;  /* 0x000038060e0b7981 */ /* 0x000f28000c1e9900 */
[----:B------:R-:W4:Y:S04]  /*0d00*/  LDG.E.CONSTANT R20, desc[UR6][R20.64] ;  /* 0x0000000614147981 */ /* 0x000f28000c1e9900 */
[----:B------:R-:W4:Y:S01]  /*0d10*/  LDG.E.CONSTANT R17, desc[UR6][R14.64+0x3c] ;  /* 0x00003c060e117981 */ /* 0x000f22000c1e9900 */
[----:B------:R-:W-:-:S04]  /*0d20*/  IADD3 R2, PT, PT, R2, 0x10, RZ ;  /* 0x0000001002027810 */ /* 0x000fc80007ffe0ff */
[----:B------:R-:W-:Y:S02]  /*0d30*/  ISETP.NE.AND P1, PT, R2, RZ, PT ;  /* 0x000000ff0200720c */ /* 0x000fe40003f25270 */
[----:B------:R-:W-:Y:S02]  /*0d40*/  LEA R8, R3, R8, 0x4 ;  /* 0x0000000803087211 */ /* 0x000fe400078e20ff */
[----:B------:R-:W-:Y:S01]  /*0d50*/  IADD3 R4, PT, PT, R4, 0x10, RZ ;  /* 0x0000001004047810 */ /* 0x000fe20007ffe0ff */
[----:B--2---:R-:W-:-:S04]  /*0d60*/  FFMA R28, R29, R7, R28 ;  /* 0x000000071d1c7223 */ /* 0x004fc8000000001c */
[----:B-----5:R-:W-:-:S04]  /*0d70*/  FFMA R9, R9, R18, R28 ;  /* 0x0000001209097223 */ /* 0x020fc8000000001c */
[----:B---3--:R-:W-:-:S04]  /*0d80*/  FFMA R24, R24, R27, R9 ;  /* 0x0000001b18187223 */ /* 0x008fc80000000009 */
[----:B----4-:R-:W-:-:S04]  /*0d90*/  FFMA R25, R25, R10, R24 ;  /* 0x0000000a19197223 */ /* 0x010fc80000000018 */
[----:B------:R-:W-:-:S04]  /*0da0*/  FFMA R16, R26, R16, R25 ;  /* 0x000000101a107223 */ /* 0x000fc80000000019 */
[----:B------:R-:W-:-:S04]  /*0db0*/  FFMA R16, R11, R19, R16 ;  /* 0x000000130b107223 */ /* 0x000fc80000000010 */
[----:B------:R-:W-:Y:S01]  /*0dc0*/  FFMA R9, R17, R20, R16 ;  /* 0x0000001411097223 */ /* 0x000fe20000000010 */
[----:B------:R-:W-:Y:S06]  /*0dd0*/  @P1 BRA `(.L_x_17) ;  /* 0xfffffff800e41947 */ /* 0x000fec000383ffff */
.L_x_16:
[----:B------:R-:W-:Y:S05]  /*0de0*/  @!P0 BRA `(.L_x_15) ;  /* 0x0000000400488947 */ /* 0x000fea0003800000 */
[----:B------:R-:W-:Y:S02]  /*0df0*/  ISETP.GE.U32.AND P0, PT, R6, 0x8, PT ;  /* 0x000000080600780c */ /* 0x000fe40003f06070 */
[----:B------:R-:W-:-:S04]  /*0e00*/  LOP3.LUT R27, R5, 0x7, RZ, 0xc0, !PT ;  /* 0x00000007051b7812 */ /* 0x000fc800078ec0ff */
[----:B------:R-:W-:-:S07]  /*0e10*/  ISETP.NE.AND P1, PT, R27, RZ, PT ;  /* 0x000000ff1b00720c */ /* 0x000fce0003f25270 */
[----:B------:R-:W-:Y:S06]  /*0e20*/  @!P0 BRA `(.L_x_18) ;  /* 0x0000000000908947 */ /* 0x000fec0003800000 */
[----:B------:R-:W0:Y:S01]  /*0e30*/  LDC.64 R6, c[0x0][0x380] ;  /* 0x0000e000ff067b82 */ /* 0x000e220000000a00 */
[----:B------:R-:W-:-:S04]  /*0e40*/  IMAD R11, R4, R3, RZ ;  /* 0x00000003040b7224 */ /* 0x000fc800078e02ff */
[----:B------:R-:W-:-:S05]  /*0e50*/  IMAD.WIDE R10, R11, 0x4, R12 ;  /* 0x000000040b0a7825 */ /* 0x000fca00078e020c */
[----:B------:R1:W2:Y:S01]  /*0e60*/  LDG.E.CONSTANT R2, desc[UR6][R10.64] ;  /* 0x000000060a027981 */ /* 0x0002a2000c1e9900 */
[----:B------:R-:W-:-:S05]  /*0e70*/  IMAD.WIDE R22, R3, 0x4, R10 ;  /* 0x0000000403167825 */ /* 0x000fca00078e020a */
[----:B------:R3:W4:Y:S01]  /*0e80*/  LDG.E.CONSTANT R25, desc[UR6][R22.64] ;  /* 0x0000000616197981 */ /* 0x000722000c1e9900 */
[----:B------:R-:W-:-:S04]  /*0e90*/  IMAD.WIDE R18, R3, 0x4, R22 ;  /* 0x0000000403127825 */ /* 0x000fc800078e0216 */
[----:B------:R-:W-:Y:S02]  /*0ea0*/  IMAD.WIDE R16, R3, 0x4, R18 ;  /* 0x0000000403107825 */ /* 0x000fe400078e0212 */
[----:B------:R-:W5:Y:S02]  /*0eb0*/  LDG.E.CONSTANT R19, desc[UR6][R18.64] ;  /* 0x0000000612137981 */ /* 0x000f64000c1e9900 */
[----:B0-----:R-:W-:-:S05]  /*0ec0*/  IMAD.WIDE.U32 R6, R4, 0x4, R6 ;  /* 0x0000000404067825 */ /* 0x001fca00078e0006 */
[----:B------:R-:W2:Y:S01]  /*0ed0*/  LDG.E.CONSTANT R8, desc[UR6][R6.64] ;  /* 0x0000000606087981 */ /* 0x000ea2000c1e9900 */
[----:B-1----:R-:W-:-:S03]  /*0ee0*/  IMAD.WIDE R10, R3, 0x4, R16 ;  /* 0x00000004030a7825 */ /* 0x002fc600078e0210 */
[----:B------:R-:W4:Y:S04]  /*0ef0*/  LDG.E.CONSTANT R24, desc[UR6][R6.64+0x4] ;  /* 0x0000040606187981 */ /* 0x000f28000c1e9900 */
[----:B------:R-:W5:Y:S01]  /*0f00*/  LDG.E.CONSTANT R26, desc[UR6][R6.64+0x8] ;  /* 0x00000806061a7981 */ /* 0x000f62000c1e9900 */
[----:B------:R-:W-:-:S03]  /*0f10*/  IMAD.WIDE R14, R3, 0x4, R10 ;  /* 0x00000004030e7825 */ /* 0x000fc600078e020a */
[----:B------:R-:W5:Y:S04]  /*0f20*/  LDG.E.CONSTANT R17, desc[UR6][R16.64] ;  /* 0x0000000610117981 */ /* 0x000f68000c1e9900 */
[----:B------:R-:W5:Y:S01]  /*0f30*/  LDG.E.CONSTANT R28, desc[UR6][R6.64+0xc] ;  /* 0x00000c06061c7981 */ /* 0x000f62000c1e9900 */
[----:B------:R-:W-:-:S03]  /*0f40*/  IMAD.WIDE R20, R3, 0x4, R14 ;  /* 0x0000000403147825 */ /* 0x000fc600078e020e */
        /* <DEDUP_REMOVED lines=9> */
[----:B------:R-:W-:Y:S01]  /*0fe0*/  IADD3 R4, PT, PT, R4, 0x8, RZ ;  /* 0x0000000804047810 */ /* 0x000fe20007ffe0ff */
[----:B--2---:R-:W-:-:S04]  /*0ff0*/  FFMA R9, R8, R2, R9 ;  /* 0x0000000208097223 */ /* 0x004fc80000000009 */
[----:B----4-:R-:W-:-:S04]  /*1000*/  FFMA R9, R24, R25, R9 ;  /* 0x0000001918097223 */ /* 0x010fc80000000009 */
[----:B-----5:R-:W-:-:S04]  /*1010*/  FFMA R9, R26, R19, R9 ;  /* 0x000000131a097223 */ /* 0x020fc80000000009 */
[----:B------:R-:W-:-:S04]  /*1020*/  FFMA R28, R28, R17, R9 ;  /* 0x000000111c1c7223 */ /* 0x000fc80000000009 */
[----:B---3--:R-:W-:-:S04]  /*1030*/  FFMA R10, R11, R10, R28 ;  /* 0x0000000a0b0a7223 */ /* 0x008fc8000000001c */
[----:B------:R-:W-:-:S04]  /*1040*/  FFMA R15, R15, R14, R10 ;  /* 0x0000000e0f0f7223 */ /* 0x000fc8000000000a */
[----:B------:R-:W-:-:S04]  /*1050*/  FFMA R15, R18, R29, R15 ;  /* 0x0000001d120f7223 */ /* 0x000fc8000000000f */
[----:B------:R-:W-:-:S07]  /*1060*/  FFMA R9, R16, R22, R15 ;  /* 0x0000001610097223 */ /* 0x000fce000000000f */
.L_x_18:
[----:B------:R-:W-:Y:S05]  /*1070*/  @!P1 BRA `(.L_x_15) ;  /* 0x0000000000a49947 */ /* 0x000fea0003800000 */
[----:B------:R-:W-:Y:S02]  /*1080*/  ISETP.GE.U32.AND P0, PT, R27, 0x4, PT ;  /* 0x000000041b00780c */ /* 0x000fe40003f06070 */
[----:B------:R-:W-:-:S04]  /*1090*/  LOP3.LUT R5, R5, 0x3, RZ, 0xc0, !PT ;  /* 0x0000000305057812 */ /* 0x000fc800078ec0ff */
[----:B------:R-:W-:-:S07]  /*10a0*/  ISETP.NE.AND P1, PT, R5, RZ, PT ;  /* 0x000000ff0500720c */ /* 0x000fce0003f25270 */
[----:B------:R-:W-:Y:S06]  /*10b0*/  @!P0 BRA `(.L_x_19) ;  /* 0x0000000000508947 */ /* 0x000fec0003800000 */
[----:B------:R-:W0:Y:S01]  /*10c0*/  LDC.64 R6, c[0x0][0x380] ;  /* 0x0000e000ff067b82 */ /* 0x000e220000000a00 */
[----:B------:R-:W-:-:S04]  /*10d0*/  IMAD R15, R4, R3, RZ ;  /* 0x00000003040f7224 */ /* 0x000fc800078e02ff */
[----:B------:R-:W-:-:S04]  /*10e0*/  IMAD.WIDE R14, R15, 0x4, R12 ;  /* 0x000000040f0e7825 */ /* 0x000fc800078e020c */
[C---:B------:R-:W-:Y:S02]  /*10f0*/  IMAD.WIDE R16, R3.reuse, 0x4, R14 ;  /* 0x0000000403107825 */ /* 0x040fe400078e020e */
[----:B------:R-:W2:Y:S02]  /*1100*/  LDG.E.CONSTANT R14, desc[UR6][R14.64] ;  /* 0x000000060e0e7981 */ /* 0x000ea4000c1e9900 */
[----:B------:R-:W-:Y:S02]  /*1110*/  IMAD.WIDE R18, R3, 0x4, R16 ;  /* 0x0000000403127825 */ /* 0x000fe400078e0210 */
[----:B------:R-:W3:Y:S02]  /*1120*/  LDG.E.CONSTANT R16, desc[UR6][R16.64] ;  /* 0x0000000610107981 */ /* 0x000ee4000c1e9900 */
[----:B0-----:R-:W-:-:S05]  /*1130*/  IMAD.WIDE.U32 R6, R4, 0x4, R6 ;  /* 0x0000000404067825 */ /* 0x001fca00078e0006 */
[----:B------:R-:W2:Y:S01]  /*1140*/  LDG.E.CONSTANT R2, desc[UR6][R6.64] ;  /* 0x0000000606027981 */ /* 0x000ea2000c1e9900 */
[----:B------:R-:W-:-:S03]  /*1150*/  IMAD.WIDE R10, R3, 0x4, R18 ;  /* 0x00000004030a7825 */ /* 0x000fc600078e0212 */
[----:B------:R-:W3:Y:S04]  /*1160*/  LDG.E.CONSTANT R21, desc[UR6][R6.64+0x4] ;  /* 0x0000040606157981 */ /* 0x000ee8000c1e9900 */
[----:B------:R-:W4:Y:S04]  /*1170*/  LDG.E.CONSTANT R18, desc[UR6][R18.64] ;  /* 0x0000000612127981 */ /* 0x000f28000c1e9900 */
[----:B------:R-:W4:Y:S04]  /*1180*/  LDG.E.CONSTANT R23, desc[UR6][R6.64+0x8] ;  /* 0x0000080606177981 */ /* 0x000f28000c1e9900 */
[----:B------:R-:W5:Y:S04]  /*1190*/  LDG.E.CONSTANT R10, desc[UR6][R10.64] ;  /* 0x000000060a0a7981 */ /* 0x000f68000c1e9900 */
[----:B------:R-:W5:Y:S01]  /*11a0*/  LDG.E.CONSTANT R25, desc[UR6][R6.64+0xc] ;  /* 0x00000c0606197981 */ /* 0x000f62000c1e9900 */
[----:B------:R-:W-:Y:S01]  /*11b0*/  IADD3 R4, PT, PT, R4, 0x4, RZ ;  /* 0x0000000404047810 */ /* 0x000fe20007ffe0ff */
[----:B--2---:R-:W-:-:S04]  /*11c0*/  FFMA R2, R2, R14, R9 ;  /* 0x0000000e02027223 */ /* 0x004fc80000000009 */
[----:B---3--:R-:W-:-:S04]  /*11d0*/  FFMA R2, R21, R16, R2 ;  /* 0x0000001015027223 */ /* 0x008fc80000000002 */
[----:B----4-:R-:W-:-:S04]  /*11e0*/  FFMA R2, R23, R18, R2 ;  /* 0x0000001217027223 */ /* 0x010fc80000000002 */
[----:B-----5:R-:W-:-:S07]  /*11f0*/  FFMA R9, R25, R10, R2 ;  /* 0x0000000a19097223 */ /* 0x020fce0000000002 */
.L_x_19:
[----:B------:R-:W-:Y:S05]  /*1200*/  @!P1 BRA `(.L_x_15) ;  /* 0x0000000000409947 */ /* 0x000fea0003800000 */
[----:B------:R-:W0:Y:S01]  /*1210*/  LDC.64 R6, c[0x0][0x380] ;  /* 0x0000e000ff067b82 */ /* 0x000e220000000a00 */
[----:B------:R-:W-:Y:S01]  /*1220*/  IADD3 R8, PT, PT, -R5, RZ, RZ ;  /* 0x000000ff05087210 */ /* 0x000fe20007ffe1ff */
[C---:B------:R-:W-:Y:S02]  /*1230*/  IMAD R2, R4.reuse, R3, RZ ;  /* 0x0000000304027224 */ /* 0x040fe400078e02ff */
[----:B0-----:R-:W-:-:S03]  /*1240*/  IMAD.WIDE.U32 R6, R4, 0x4, R6 ;  /* 0x0000000404067825 */ /* 0x001fc600078e0006 */
[----:B------:R-:W-:-:S07]  /*1250*/  MOV R10, R6 ;  /* 0x00000006000a7202 */ /* 0x000fce0000000f00 */
.L_x_20:
[----:B------:R-:W-:Y:S01]  /*1260*/  IMAD.WIDE R4, R2, 0x4, R12 ;  /* 0x0000000402047825 */ /* 0x000fe200078e020c */
[----:B------:R-:W-:-:S05]  /*1270*/  MOV R6, R10 ;  /* 0x0000000a00067202 */ /* 0x000fca0000000f00 */
[----:B------:R-:W2:Y:S04]  /*1280*/  LDG.E.CONSTANT R4, desc[UR6][R4.64] ;  /* 0x0000000604047981 */ /* 0x000ea8000c1e9900 */
[----:B------:R0:W2:Y:S01]  /*1290*/  LDG.E.CONSTANT R6, desc[UR6][R6.64] ;  /* 0x0000000606067981 */ /* 0x0000a2000c1e9900 */
[----:B------:R-:W-:-:S04]  /*12a0*/  IADD3 R8, PT, PT, R8, 0x1, RZ ;  /* 0x0000000108087810 */ /* 0x000fc80007ffe0ff */
[----:B------:R-:W-:Y:S02]  /*12b0*/  ISETP.NE.AND P0, PT, R8, RZ, PT ;  /* 0x000000ff0800720c */ /* 0x000fe40003f05270 */
[----:B------:R-:W-:Y:S02]  /*12c0*/  IADD3 R10, P1, PT, R10, 0x4, RZ ;  /* 0x000000040a0a7810 */ /* 0x000fe40007f3e0ff */
[----:B------:R-:W-:Y:S02]  /*12d0*/  IADD3 R2, PT, PT, R2, R3, RZ ;  /* 0x0000000302027210 */ /* 0x000fe40007ffe0ff */
[----:B0-----:R-:W-:Y:S01]  /*12e0*/  IADD3.X R7, PT, PT, RZ, R7, RZ, P1, !PT ;  /* 0x00000007ff077210 */ /* 0x001fe20000ffe4ff */
[----:B--2---:R-:W-:-:S06]  /*12f0*/  FFMA R9, R6, R4, R9 ;  /* 0x0000000406097223 */ /* 0x004fcc0000000009 */
[----:B------:R-:W-:Y:S05]  /*1300*/  @P0 BRA `(.L_x_20) ;  /* 0xfffffffc00d40947 */ /* 0x000fea000383ffff */
.L_x_15:
[----:B------:R-:W0:Y:S01]  /*1310*/  LDCU UR4, c[0x0][0x3a4] ;  /* 0x00007480ff0477ac */ /* 0x000e220008000800 */
[----:B------:R-:W1:Y:S01]  /*1320*/  LDC.64 R2, c[0x0][0x390] ;  /* 0x0000e400ff027b82 */ /* 0x000e620000000a00 */
[----:B0-----:R-:W-:Y:S01]  /*1330*/  FSETP.NEU.AND P0, PT, RZ, UR4, PT ;  /* 0x00000004ff007c0b */ /* 0x001fe2000bf0d000 */
[----:B-1----:R-:W-:-:S12]  /*1340*/  IMAD.WIDE R2, R0, 0x4, R2 ;  /* 0x0000000400027825 */ /* 0x002fd800078e0202 */
[----:B------:R-:W-:Y:S05]  /*1350*/  @!P0 BRA `(.L_x_21) ;  /* 0x0000000000148947 */ /* 0x000fea0003800000 */
[----:B------:R-:W2:Y:S01]  /*1360*/  LDG.E R0, desc[UR6][R2.64] ;  /* 0x0000000602007981 */ /* 0x000ea2000c1e1900 */
[----:B------:R-:W0:Y:S01]  /*1370*/  LDCU UR5, c[0x0][0x3a0] ;  /* 0x00007400ff0577ac */ /* 0x000e220008000800 */
[----:B--2---:R-:W-:-:S04]  /*1380*/  FMUL R0, R0, UR4 ;  /* 0x0000000400007c20 */ /* 0x004fc80008400000 */
[----:B0-----:R-:W-:Y:S01]  /*1390*/  FFMA R9, R9, UR5, R0 ;  /* 0x0000000509097c23 */ /* 0x001fe20008000000 */
[----:B------:R-:W-:Y:S06]  /*13a0*/  BRA `(.L_x_22) ;  /* 0x0000000000087947 */ /* 0x000fec0003800000 */
.L_x_21:
[----:B------:R-:W0:Y:S02]  /*13b0*/  LDCU UR4, c[0x0][0x3a0] ;  /* 0x00007400ff0477ac */ /* 0x000e240008000800 */
[----:B0-----:R-:W-:-:S07]  /*13c0*/  FMUL R9, R9, UR4 ;  /* 0x0000000409097c20 */ /* 0x001fce0008400000 */
.L_x_22:
[----:B------:R-:W-:Y:S01]  /*13d0*/  STG.E desc[UR6][R2.64], R9 ;  /* 0x0000000902007986 */ /* 0x000fe2000c101906 */
[----:B------:R-:W-:Y:S05]  /*13e0*/  EXIT ;  /* 0x000000000000794d */ /* 0x000fea0003800000 */
.L_x_23:
        /* <DEDUP_REMOVED lines=9> */
.L_x_49:


//--------------------- .text._ZN8pygpukit3ops4gemv16gemv_fp16_kernelINS1_10GemvConfigEEEvPK6__halfS6_PS4_iiff --------------------------
	.section	.text._ZN8pygpukit3ops4gemv16gemv_fp16_kernelINS1_10GemvConfigEEEvPK6__halfS6_PS4_iiff,"ax",@progbits
	.align	128
        .global         _ZN8pygpukit3ops4gemv16gemv_fp16_kernelINS1_10GemvConfigEEEvPK6__halfS6_PS4_iiff
        .type           _ZN8pygpukit3ops4gemv16gemv_fp16_kernelINS1_10GemvConfigEEEvPK6__halfS6_PS4_iiff,@function
        .size           _ZN8pygpukit3ops4gemv16gemv_fp16_kernelINS1_10GemvConfigEEEvPK6__halfS6_PS4_iiff,(.L_x_50 - _ZN8pygpukit3ops4gemv16gemv_fp16_kernelINS1_10GemvConfigEEEvPK6__halfS6_PS4_iiff)
        .other          _ZN8pygpukit3ops4gemv16gemv_fp16_kernelINS1_10GemvConfigEEEvPK6__halfS6_PS4_iiff,@"STO_CUDA_ENTRY STV_DEFAULT"
_ZN8pygpukit3ops4gemv16gemv_fp16_kernelINS1_10GemvConfigEEEvPK6__halfS6_PS4_iiff:
.text._ZN8pygpukit3ops4gemv16gemv_fp16_kernelINS1_10GemvConfigEEEvPK6__halfS6_PS4_iiff:
        /* <DEDUP_REMOVED lines=28> */
.L_x_26:
[----:B------:R-:W0:Y:S01]  /*01c0*/  LDC.64 R14, c[0x0][0x380] ;  /* 0x0000e000ff0e7b82 */ /* 0x000e220000000a00 */
[----:B------:R-:W-:-:S05]  /*01d0*/  IMAD.WIDE R10, R2, 0x2, R12 ;  /* 0x00000002020a7825 */ /* 0x000fca00078e020c */
[----:B------:R-:W2:Y:S02]  /*01e0*/  LDG.E.U16.CONSTANT R16, desc[UR6][R10.64] ;  /* 0x000000060a107981 */ /* 0x000ea4000c1e9500 */
[----:B------:R-:W1:Y:S01]  /*01f0*/  LDC R3, c[0x0][0x39c] ;  /* 0x0000e700ff037b82 */ /* 0x000e620000000800 */
[----:B0-----:R-:W-:-:S05]  /*0200*/  IMAD.WIDE.U32 R14, R4, 0x2, R14 ;  /* 0x00000002040e7825 */ /* 0x001fca00078e000e */
[----:B------:R-:W3:Y:S01]  /*0210*/  LDG.E.U16.CONSTANT R17, desc[UR6][R14.64] ;  /* 0x000000060e117981 */ /* 0x000ee2000c1e9500 */
[----:B-1----:R-:W-:-:S03]  /*0220*/  IMAD.WIDE R22, R3, 0x2, R10 ;  /* 0x0000000203167825 */ /* 0x002fc600078e020a */
[----:B------:R-:W4:Y:S04]  /*0230*/  LDG.E.U16.CONSTANT R19, desc[UR6][R14.64+0x2] ;  /* 0x000002060e137981 */ /* 0x000f28000c1e9500 */
[----:B------:R-:W5:Y:S01]  /*0240*/  LDG.E.U16.CONSTANT R25, desc[UR6][R22.64] ;  /* 0x0000000616197981 */ /* 0x000f62000c1e9500 */
[----:B------:R-:W-:-:S03]  /*0250*/  IMAD.WIDE R20, R3, 0x2, R22 ;  /* 0x0000000203147825 */ /* 0x000fc600078e0216 */
[----:B------:R-:W5:Y:S01]  /*0260*/  LDG.E.U16.CONSTANT R9, desc[UR6][R14.64+0x4] ;  /* 0x000004060e097981 */ /* 0x000f62000c1e9500 */
[----:B------:R-:W-:-:S03]  /*0270*/  IMAD.WIDE R26, R3, 0x2, R20 ;  /* 0x00000002031a7825 */ /* 0x000fc600078e0214 */
[----:B------:R-:W5:Y:S04]  /*0280*/  LDG.E.U16.CONSTANT R24, desc[UR6][R20.64] ;  /* 0x0000000614187981 */ /* 0x000f68000c1e9500 */
[----:B------:R0:W5:Y:S04]  /*0290*/  LDG.E.U16.CONSTANT R6, desc[UR6][R26.64] ;  /* 0x000000061a067981 */ /* 0x000168000c1e9500 */
[----:B------:R-:W5:Y:S04]  /*02a0*/  LDG.E.U16.CONSTANT R7, desc[UR6][R14.64+0x6] ;  /* 0x000006060e077981 */ /* 0x000f68000c1e9500 */
[----:B------:R-:W5:Y:S01]  /*02b0*/  LDG.E.U16.CONSTANT R5, desc[UR6][R14.64+0x8] ;  /* 0x000008060e057981 */ /* 0x000f62000c1e9500 */
[----:B0-----:R-:W-:-:S03]  /*02c0*/  IMAD.WIDE R26, R3, 0x2, R26 ;  /* 0x00000002031a7825 */ /* 0x001fc600078e021a */
[----:B------:R-:W5:Y:S04]  /*02d0*/  LDG.E.U16.CONSTANT R10, desc[UR6][R14.64+0xa] ;  /* 0x00000a060e0a7981 */ /* 0x000f68000c1e9500 */
[----:B------:R-:W5:Y:S01]  /*02e0*/  LDG.E.U16.CONSTANT R8, desc[UR6][R26.64] ;  /* 0x000000061a087981 */ /* 0x000f62000c1e9500 */
[----:B------:R-:W-:-:S03]  /*02f0*/  IMAD.WIDE R20, R3, 0x2, R26 ;  /* 0x0000000203147825 */ /* 0x000fc600078e021a */
[----:B------:R-:W5:Y:S04]  /*0300*/  LDG.E.U16.CONSTANT R28, desc[UR6][R14.64+0xc] ;  /* 0x00000c060e1c7981 */ /* 0x000f68000c1e9500 */
[----:B------:R2:W5:Y:S01]  /*0310*/  LDG.E.U16.CONSTANT R11, desc[UR6][R20.64] ;  /* 0x00000006140b7981 */ /* 0x000562000c1e9500 */
[----:B------:R-:W-:-:S05]  /*0320*/  IMAD.WIDE R22, R3, 0x2, R20 ;  /* 0x0000000203167825 */ /* 0x000fca00078e0214 */
[----:B------:R0:W5:Y:S01]  /*0330*/  LDG.E.U16.CONSTANT R29, desc[UR6][R22.64] ;  /* 0x00000006161d7981 */ /* 0x000162000c1e9500 */
[----:B--2---:R-:W-:Y:S02]  /*0340*/  HADD2.F32 R20, -RZ, R16.H0_H0 ;  /* 0x20000010ff147230 */ /* 0x004fe40000004100 */
[----:B---3--:R-:W-:Y:S02]  /*0350*/  HADD2.F32 R21, -RZ, R17.H0_H0 ;  /* 0x20000011ff157230 */ /* 0x008fe40000004100 */
[----:B------:R-:W-:Y:S02]  /*0360*/  IMAD.WIDE R16, R3, 0x2, R22 ;  /* 0x0000000203107825 */ /* 0x000fe400078e0216 */
[----:B------:R-:W2:Y:S02]  /*0370*/  LDG.E.U16.CONSTANT R22, desc[UR6][R14.64+0xe] ;  /* 0x00000e060e167981 */ /* 0x000ea4000c1e9500 */
[----:B------:R-:W-:Y:S01]  /*0380*/  FFMA R21, R21, R20, R18 ;  /* 0x0000001415157223 */ /* 0x000fe20000000012 */
[----:B----4-:R-:W-:-:S02]  /*0390*/  HADD2.F32 R26, -RZ, R19.H0_H0 ;  /* 0x20000013ff1a7230 */ /* 0x010fc40000004100 */
[----:B-----5:R-:W-:Y:S02]  /*03a0*/  HADD2.F32 R25, -RZ, R25.H0_H0 ;  /* 0x20000019ff197230 */ /* 0x020fe40000004100 */
[C---:B------:R-:W-:Y:S02]  /*03b0*/  IMAD.WIDE R18, R3.reuse, 0x2, R16 ;  /* 0x0000000203127825 */ /* 0x040fe400078e0210 */
[----:B------:R-:W3:Y:S02]  /*03c0*/  LDG.E.U16.CONSTANT R16, desc[UR6][R16.64] ;  /* 0x0000000610107981 */ /* 0x000ee4000c1e9500 */
[----:B------:R-:W-:Y:S01]  /*03d0*/  FFMA R25, R26, R25, R21 ;  /* 0x000000191a197223 */ /* 0x000fe20000000015 */
[----:B------:R-:W-:Y:S02]  /*03e0*/  HADD2.F32 R9, -RZ, R9.H0_H0 ;  /* 0x20000009ff097230 */ /* 0x000fe40000004100 */
[----:B------:R-:W-:Y:S02]  /*03f0*/  IMAD.WIDE R20, R3, 0x2, R18 ;  /* 0x0000000203147825 */ /* 0x000fe400078e0212 */
[----:B------:R-:W4:Y:S02]  /*0400*/  LDG.E.U16.CONSTANT R18, desc[UR6][R18.64] ;  /* 0x0000000612127981 */ /* 0x000f24000c1e9500 */
[----:B------:R-:W-:-:S02]  /*0410*/  HADD2.F32 R24, -RZ, R24.H0_H0 ;  /* 0x20000018ff187230 */ /* 0x000fc40000004100 */
[----:B------:R-:W-:Y:S01]  /*0420*/  HADD2.F32 R26, -RZ, R6.H0_H0 ;  /* 0x20000006ff1a7230 */ /* 0x000fe20000004100 */
[----:B------:R-:W5:Y:S01]  /*0430*/  LDG.E.U16.CONSTANT R17, desc[UR6][R14.64+0x10] ;  /* 0x000010060e117981 */ /* 0x000f62000c1e9500 */
[----:B0-----:R-:W-:Y:S02]  /*0440*/  HADD2.F32 R23, -RZ, R7.H0_H0 ;  /* 0x20000007ff177230 */ /* 0x001fe40000004100 */
[----:B------:R-:W-:Y:S01]  /*0450*/  FFMA R24, R9, R24, R25 ;  /* 0x0000001809187223 */ /* 0x000fe20000000019 */
[----:B------:R-:W-:Y:S02]  /*0460*/  IMAD.WIDE R6, R3, 0x2, R20 ;  /* 0x0000000203067825 */ /* 0x000fe400078e0214 */
[----:B------:R-:W5:Y:S02]  /*0470*/  LDG.E.U16.CONSTANT R20, desc[UR6][R20.64] ;  /* 0x0000000614147981 */ /* 0x000f64000c1e9500 */
[----:B------:R-:W-:Y:S01]  /*0480*/  FFMA R27, R23, R26, R24 ;  /* 0x0000001a171b7223 */ /* 0x000fe20000000018 */
[----:B------:R-:W-:Y:S01]  /*0490*/  HADD2.F32 R23, -RZ, R5.H0_H0 ;  /* 0x20000005ff177230 */ /* 0x000fe20000004100 */
[----:B------:R-:W5:Y:S01]  /*04a0*/  LDG.E.U16.CONSTANT R19, desc[UR6][R14.64+0x12] ;  /* 0x000012060e137981 */ /* 0x000f62000c1e9500 */
[----:B------:R-:W-:-:S03]  /*04b0*/  HADD2.F32 R26, -RZ, R8.H0_H0 ;  /* 0x20000008ff1a7230 */ /* 0x000fc60000004100 */
[----:B------:R0:W5:Y:S01]  /*04c0*/  LDG.E.U16.CONSTANT R5, desc[UR6][R6.64] ;  /* 0x0000000606057981 */ /* 0x000162000c1e9500 */
[----:B------:R-:W-:-:S04]  /*04d0*/  IMAD.WIDE R8, R3, 0x2, R6 ;  /* 0x0000000203087825 */ /* 0x000fc800078e0206 */
[----:B------:R-:W-:Y:S01]  /*04e0*/  FFMA R23, R23, R26, R27 ;  /* 0x0000001a17177223 */ /* 0x000fe2000000001b */
[----:B------:R-:W-:Y:S01]  /*04f0*/  HADD2.F32 R24, -RZ, R10.H0_H0 ;  /* 0x2000000aff187230 */ /* 0x000fe20000004100 */
[----:B------:R1:W5:Y:S01]  /*0500*/  LDG.E.U16.CONSTANT R21, desc[UR6][R8.64] ;  /* 0x0000000608157981 */ /* 0x000362000c1e9500 */
[----:B------:R-:W-:Y:S02]  /*0510*/  HADD2.F32 R25, -RZ, R11.H0_H0 ;  /* 0x2000000bff197230 */ /* 0x000fe40000004100 */
[----:B------:R-:W-:Y:S01]  /*0520*/  IMAD.WIDE R10, R3, 0x2, R8 ;  /* 0x00000002030a7825 */ /* 0x000fe200078e0208 */
[----:B------:R-:W5:Y:S03]  /*0530*/  LDG.E.U16.CONSTANT R26, desc[UR6][R14.64+0x16] ;  /* 0x000016060e1a7981 */ /* 0x000f66000c1e9500 */
[----:B------:R-:W-:Y:S02]  /*0540*/  FFMA R25, R24, R25, R23 ;  /* 0x0000001918197223 */ /* 0x000fe40000000017 */
[----:B------:R-:W5:Y:S01]  /*0550*/  LDG.E.U16.CONSTANT R23, desc[UR6][R14.64+0x14] ;  /* 0x000014060e177981 */ /* 0x000f62000c1e9500 */
[----:B------:R-:W-:-:S02]  /*0560*/  HADD2.F32 R27, -RZ, R28.H0_H0 ;  /* 0x2000001cff1b7230 */ /* 0x000fc40000004100 */
[----:B------:R-:W-:Y:S01]  /*0570*/  HADD2.F32 R24, -RZ, R29.H0_H0 ;  /* 0x2000001dff187230 */ /* 0x000fe20000004100 */
[----:B------:R-:W5:Y:S01]  /*0580*/  LDG.E.U16.CONSTANT R28, desc[UR6][R14.64+0x18] ;  /* 0x000018060e1c7981 */ /* 0x000f62000c1e9500 */
[----:B0-----:R-:W-:-:S04]  /*0590*/  IMAD.WIDE R6, R3, 0x2, R10 ;  /* 0x0000000203067825 */ /* 0x001fc800078e020a */
[----:B------:R-:W-:Y:S01]  /*05a0*/  FFMA R27, R27, R24, R25 ;  /* 0x000000181b1b7223 */ /* 0x000fe20000000019 */
[----:B------:R-:W5:Y:S01]  /*05b0*/  LDG.E.U16.CONSTANT R10, desc[UR6][R10.64] ;  /* 0x000000060a0a7981 */ /* 0x000f62000c1e9500 */
[----:B------:R-:W-:-:S03]  /*05c0*/  IMAD.WIDE R24, R3, 0x2, R6 ;  /* 0x0000000203187825 */ /* 0x000fc600078e0206 */
[----:B------:R-:W5:Y:S01]  /*05d0*/  LDG.E.U16.CONSTANT R6, desc[UR6][R6.64] ;  /* 0x0000000606067981 */ /* 0x000f62000c1e9500 */
[----:B-1----:R-:W-:-:S03]  /*05e0*/  IMAD.WIDE R8, R3, 0x2, R24 ;  /* 0x0000000203087825 */ /* 0x002fc600078e0218 */
[----:B------:R-:W5:Y:S04]  /*05f0*/  LDG.E.U16.CONSTANT R29, desc[UR6][R24.64] ;  /* 0x00000006181d7981 */ /* 0x000f68000c1e9500 */
[----:B------:R-:W5:Y:S04]  /*0600*/  LDG.E.U16.CONSTANT R11, desc[UR6][R14.64+0x1c] ;  /* 0x00001c060e0b7981 */ /* 0x000f68000c1e9500 */
[----:B------:R-:W5:Y:S04]  /*0610*/  LDG.E.U16.CONSTANT R7, desc[UR6][R14.64+0x1a] ;  /* 0x00001a060e077981 */ /* 0x000f68000c1e9500 */
[----:B------:R0:W5:Y:S04]  /*0620*/  LDG.E.U16.CONSTANT R24, desc[UR6][R14.64+0x1e] ;  /* 0x00001e060e187981 */ /* 0x000168000c1e9500 */
[----:B------:R-:W5:Y:S01]  /*0630*/  LDG.E.U16.CONSTANT R8, desc[UR6][R8.64] ;  /* 0x0000000608087981 */ /* 0x000f62000c1e9500 */
[----:B------:R-:W-:-:S04]  /*0640*/  UIADD3 UR5, UPT, UPT, UR5, 0x2, URZ ;  /* 0x0000000205057890 */ /* 0x000fc8000fffe0ff */
[----:B------:R-:W-:Y:S01]  /*0650*/  UISETP.NE.AND UP0, UPT, UR5, URZ, UPT ;  /* 0x000000ff0500728c */ /* 0x000fe2000bf05270 */
[----:B------:R-:W-:Y:S02]  /*0660*/  LEA R2, R3, R2, 0x4 ;  /* 0x0000000203027211 */ /* 0x000fe400078e20ff */
[----:B------:R-:W-:Y:S01]  /*0670*/  IADD3 R4, PT, PT, R4, 0x10, RZ ;  /* 0x0000001004047810 */ /* 0x000fe20007ffe0ff */
[----:B--2---:R-:W-:Y:S02]  /*0680*/  HADD2.F32 R22, -RZ, R22.H0_H0 ;  /* 0x20000016ff167230 */ /* 0x004fe40000004100 */
[----:B---3--:R-:W-:-:S05]  /*0690*/  HADD2.F32 R16, -RZ, R16.H0_H0 ;  /* 0x20000010ff107230 */ /* 0x008fca0000004100 */
[----:B------:R-:W-:Y:S01]  /*06a0*/  FFMA R16, R22, R16, R27 ;  /* 0x0000001016107223 */ /* 0x000fe2000000001b */
[----:B----4-:R-:W-:Y:S02]  /*06b0*/  HADD2.F32 R18, -RZ, R18.H0_H0 ;  /* 0x20000012ff127230 */ /* 0x010fe40000004100 */
[----:B-----5:R-:W-:Y:S02]  /*06c0*/  HADD2.F32 R17, -RZ, R17.H0_H0 ;  /* 0x20000011ff117230 */ /* 0x020fe40000004100 */
[----:B------:R-:W-:-:S03]  /*06d0*/  HADD2.F32 R20, -RZ, R20.H0_H0 ;  /* 0x20000014ff147230 */ /* 0x000fc60000004100 */
[----:B------:R-:W-:Y:S01]  /*06e0*/  FFMA R16, R17, R18, R16 ;  /* 0x0000001211107223 */ /* 0x000fe20000000010 */
[----:B------:R-:W-:Y:S02]  /*06f0*/  HADD2.F32 R19, -RZ, R19.H0_H0 ;  /* 0x20000013ff137230 */ /* 0x000fe40000004100 */
[----:B0-----:R-:W-:-:S03]  /*0700*/  HADD2.F32 R14, -RZ, R5.H0_H0 ;  /* 0x20000005ff0e7230 */ /* 0x001fc60000004100 */
[----:B------:R-:W-:Y:S01]  /*0710*/  FFMA R16, R19, R20, R16 ;  /* 0x0000001413107223 */ /* 0x000fe20000000010 */
[----:B------:R-:W-:Y:S02]  /*0720*/  HADD2.F32 R21, -RZ, R21.H0_H0 ;  /* 0x20000015ff157230 */ /* 0x000fe40000004100 */
[----:B------:R-:W-:Y:S02]  /*0730*/  HADD2.F32 R26, -RZ, R26.H0_H0 ;  /* 0x2000001aff1a7230 */ /* 0x000fe40000004100 */
[----:B------:R-:W-:-:S05]  /*0740*/  HADD2.F32 R23, -RZ, R23.H0_H0 ;  /* 0x20000017ff177230 */ /* 0x000fca0000004100 */
[----:B------:R-:W-:Y:S01]  /*0750*/  FFMA R23, R23, R14, R16 ;  /* 0x0000000e17177223 */ /* 0x000fe20000000010 */
[----:B------:R-:W-:Y:S02]  /*0760*/  HADD2.F32 R28, -RZ, R28.H0_H0 ;  /* 0x2000001cff1c7230 */ /* 0x000fe40000004100 */
[----:B------:R-:W-:Y:S02]  /*0770*/  HADD2.F32 R5, -RZ, R10.H0_H0 ;  /* 0x2000000aff057230 */ /* 0x000fe40000004100 */
[----:B------:R-:W-:Y:S01]  /*0780*/  FFMA R21, R26, R21, R23 ;  /* 0x000000151a157223 */ /* 0x000fe20000000017 */
[----:B------:R-:W-:-:S03]  /*0790*/  HADD2.F32 R6, -RZ, R6.H0_H0 ;  /* 0x20000006ff067230 */ /* 0x000fc60000004100 */
[----:B------:R-:W-:Y:S01]  /*07a0*/  FFMA R28, R28, R5, R21 ;  /* 0x000000051c1c7223 */ /* 0x000fe20000000015 */
[----:B------:R-:W-:Y:S02]  /*07b0*/  HADD2.F32 R10, -RZ, R29.H0_H0 ;  /* 0x2000001dff0a7230 */ /* 0x000fe40000004100 */
[----:B------:R-:W-:Y:S02]  /*07c0*/  HADD2.F32 R11, -RZ, R11.H0_H0 ;  /* 0x2000000bff0b7230 */ /* 0x000fe40000004100 */
[----:B------:R-:W-:-:S05]  /*07d0*/  HADD2.F32 R7, -RZ, R7.H0_H0 ;  /* 0x20000007ff077230 */ /* 0x000fca0000004100 */
[----:B------:R-:W-:Y:S01]  /*07e0*/  FFMA R6, R7, R6, R28 ;  /* 0x0000000607067223 */ /* 0x000fe2000000001c */
[----:B------:R-:W-:Y:S02]  /*07f0*/  HADD2.F32 R24, -RZ, R24.H0_H0 ;  /* 0x20000018ff187230 */ /* 0x000fe40000004100 */
[----:B------:R-:W-:Y:S02]  /*0800*/  HADD2.F32 R5, -RZ, R8.H0_H0 ;  /* 0x20000008ff057230 */ /* 0x000fe40000004100 */
[----:B------:R-:W-:-:S04]  /*0810*/  FFMA R11, R11, R10, R6 ;  /* 0x0000000a0b0b7223 */ /* 0x000fc80000000006 */
[----:B------:R-:W-:Y:S01]  /*0820*/  FFMA R18, R24, R5, R11 ;  /* 0x0000000518127223 */ /* 0x000fe2000000000b */
[----:B------:R-:W-:Y:S06]  /*0830*/  BRA.U UP0, `(.L_x_26) ;  /* 0xfffffff900607547 */ /* 0x000fec000b83ffff */
[----:B------:R-:W-:-:S07]  /*0840*/  IADD3 R2, PT, PT, R4, 0x8, RZ ;  /* 0x0000000804027810 */ /* 0x000fce0007ffe0ff */
.L_x_25:
[----:B------:R-:W-:-:S09]  /*0850*/  ULOP3.LUT UP0, URZ, UR4, 0x8, URZ, 0xc0, !UPT ;  /* 0x0000000804ff7892 */ /* 0x000fd2000f80c0ff */
[----:B------:R-:W-:Y:S05]  /*0860*/  BRA.U UP0, `(.L_x_24) ;  /* 0x0000000100d07547 */ /* 0x000fea000b800000 */
[----:B------:R-:W0:Y:S01]  /*0870*/  LDC.64 R6, c[0x0][0x380] ;  /* 0x0000e000ff067b82 */ /* 0x000e220000000a00 */
[----:B------:R-:W-:-:S04]  /*0880*/  IMAD R15, R4, R3, RZ ;  /* 0x00000003040f7224 */ /* 0x000fc800078e02ff */
[----:B------:R-:W-:-:S05]  /*0890*/  IMAD.WIDE R14, R15, 0x2, R12 ;  /* 0x000000020f0e7825 */ /* 0x000fca00078e020c */
[----:B------:R1:W2:Y:S01]  /*08a0*/  LDG.E.U16.CONSTANT R21, desc[UR6][R14.64] ;  /* 0x000000060e157981 */ /* 0x0002a2000c1e9500 */
[----:B------:R-:W-:-:S05]  /*08b0*/  IMAD.WIDE R28, R3, 0x2, R14 ;  /* 0x00000002031c7825 */ /* 0x000fca00078e020e */
[----:B------:R-:W3:Y:S01]  /*08c0*/  LDG.E.U16.CONSTANT R23, desc[UR6][R28.64] ;  /* 0x000000061c177981 */ /* 0x000ee2000c1e9500 */
[----:B------:R-:W-:-:S05]  /*08d0*/  IMAD.WIDE R16, R3, 0x2, R28 ;  /* 0x0000000203107825 */ /* 0x000fca00078e021c */
[----:B------:R4:W5:Y:S01]  /*08e0*/  LDG.E.U16.CONSTANT R25, desc[UR6][R16.64] ;  /* 0x0000000610197981 */ /* 0x000962000c1e9500 */
[----:B0-----:R-:W-:-:S04]  /*08f0*/  IMAD.WIDE.U32 R4, R4, 0x2, R6 ;  /* 0x0000000204047825 */ /* 0x001fc800078e0006 */
[C---:B------:R-:W-:Y:S01]  /*0900*/  IMAD.WIDE R8, R3.reuse, 0x2, R16 ;  /* 0x0000000203087825 */ /* 0x040fe200078e0210 */
[----:B------:R-:W5:Y:S04]  /*0910*/  LDG.E.U16.CONSTANT R19, desc[UR6][R4.64] ;  /* 0x0000000604137981 */ /* 0x000f68000c1e9500 */
[----:B------:R-:W5:Y:S01]  /*0920*/  LDG.E.U16.CONSTANT R20, desc[UR6][R4.64+0x2] ;  /* 0x0000020604147981 */ /* 0x000f62000c1e9500 */
[----:B------:R-:W-:-:S03]  /*0930*/  IMAD.WIDE R10, R3, 0x2, R8 ;  /* 0x00000002030a7825 */ /* 0x000fc600078e0208 */
[----:B------:R-:W5:Y:S01]  /*0940*/  LDG.E.U16.CONSTANT R22, desc[UR6][R4.64+0x4] ;  /* 0x0000040604167981 */ /* 0x000f62000c1e9500 */
[----:B------:R-:W-:-:S03]  /*0950*/  IMAD.WIDE R6, R3, 0x2, R10 ;  /* 0x0000000203067825 */ /* 0x000fc600078e020a */
[----:B------:R-:W5:Y:S04]  /*0960*/  LDG.E.U16.CONSTANT R24, desc[UR6][R4.64+0x6] ;  /* 0x0000060604187981 */ /* 0x000f68000c1e9500 */
[----:B------:R-:W5:Y:S01]  /*0970*/  LDG.E.U16.CONSTANT R8, desc[UR6][R8.64] ;  /* 0x0000000608087981 */ /* 0x000f62000c1e9500 */
[----:B-1----:R-:W-:-:S03]  /*0980*/  IMAD.WIDE R14, R3, 0x2, R6 ;  /* 0x00000002030e7825 */ /* 0x002fc600078e0206 */
[----:B------:R-:W5:Y:S04]  /*0990*/  LDG.E.U16.CONSTANT R26, desc[UR6][R4.64+0x8] ;  /* 0x00000806041a7981 */ /* 0x000f68000c1e9500 */
[----:B------:R-:W5:Y:S01]  /*09a0*/  LDG.E.U16.CONSTANT R10, desc[UR6][R10.64] ;  /* 0x000000060a0a7981 */ /* 0x000f62000c1e9500 */
[----:B----4-:R-:W-:-:S03]  /*09b0*/  IMAD.WIDE R16, R3, 0x2, R14 ;  /* 0x0000000203107825 */ /* 0x010fc600078e020e */
[----:B------:R-:W4:Y:S04]  /*09c0*/  LDG.E.U16.CONSTANT R27, desc[UR6][R4.64+0xa] ;  /* 0x00000a06041b7981 */ /* 0x000f28000c1e9500 */
[----:B------:R-:W4:Y:S04]  /*09d0*/  LDG.E.U16.CONSTANT R6, desc[UR6][R6.64] ;  /* 0x0000000606067981 */ /* 0x000f28000c1e9500 */
[----:B------:R-:W4:Y:S04]  /*09e0*/  LDG.E.U16.CONSTANT R29, desc[UR6][R4.64+0xc] ;  /* 0x00000c06041d7981 */ /* 0x000f28000c1e9500 */
[----:B------:R-:W4:Y:S04]  /*09f0*/  LDG.E.U16.CONSTANT R28, desc[UR6][R14.64] ;  /* 0x000000060e1c7981 */ /* 0x000f28000c1e9500 */
[----:B------:R0:W4:Y:S04]  /*0a00*/  LDG.E.U16.CONSTANT R7, desc[UR6][R4.64+0xe] ;  /* 0x00000e0604077981 */ /* 0x000128000c1e9500 */
[----:B------:R-:W4:Y:S01]  /*0a10*/  LDG.E.U16.CONSTANT R16, desc[UR6][R16.64] ;  /* 0x0000000610107981 */ /* 0x000f22000c1e9500 */
[----:B0-----:R-:W-:Y:S01]  /*0a20*/  MOV R4, R2 ;  /* 0x0000000200047202 */ /* 0x001fe20000000f00 */
[----:B--2---:R-:W-:-:S02]  /*0a30*/  HADD2.F32 R21, -RZ, R21.H0_H0 ;  /* 0x20000015ff157230 */ /* 0x004fc40000004100 */
[----:B---3--:R-:W-:Y:S02]  /*0a40*/  HADD2.F32 R23, -RZ, R23.H0_H0 ;  /* 0x20000017ff177230 */ /* 0x008fe40000004100 */
[----:B-----5:R-:W-:Y:S02]  /*0a50*/  HADD2.F32 R19, -RZ, R19.H0_H0 ;  /* 0x20000013ff137230 */ /* 0x020fe40000004100 */
[----:B------:R-:W-:-:S03]  /*0a60*/  HADD2.F32 R20, -RZ, R20.H0_H0 ;  /* 0x20000014ff147230 */ /* 0x000fc60000004100 */
[----:B------:R-:W-:Y:S01]  /*0a70*/  FFMA R19, R19, R21, R18 ;  /* 0x0000001513137223 */ /* 0x000fe20000000012 */
[----:B------:R-:W-:Y:S02]  /*0a80*/  HADD2.F32 R25, -RZ, R25.H0_H0 ;  /* 0x20000019ff197230 */ /* 0x000fe40000004100 */
[----:B------:R-:W-:Y:S02]  /*0a90*/  HADD2.F32 R22, -RZ, R22.H0_H0 ;  /* 0x20000016ff167230 */ /* 0x000fe40000004100 */
[----:B------:R-:W-:Y:S01]  /*0aa0*/  FFMA R19, R20, R23, R19 ;  /* 0x0000001714137223 */ /* 0x000fe20000000013 */
[----:B------:R-:W-:-:S03]  /*0ab0*/  HADD2.F32 R24, -RZ, R24.H0_H0 ;  /* 0x20000018ff187230 */ /* 0x000fc60000004100 */
[----:B------:R-:W-:Y:S01]  /*0ac0*/  FFMA R19, R22, R25, R19 ;  /* 0x0000001916137223 */ /* 0x000fe20000000013 */
[----:B------:R-:W-:Y:S02]  /*0ad0*/  HADD2.F32 R5, -RZ, R8.H0_H0 ;  /* 0x20000008ff057230 */ /* 0x000fe40000004100 */
[----:B------:R-:W-:-:S03]  /*0ae0*/  HADD2.F32 R26, -RZ, R26.H0_H0 ;  /* 0x2000001aff1a7230 */ /* 0x000fc60000004100 */
[----:B------:R-:W-:Y:S01]  /*0af0*/  FFMA R5, R24, R5, R19 ;  /* 0x0000000518057223 */ /* 0x000fe20000000013 */
[----:B------:R-:W-:Y:S02]  /*0b00*/  HADD2.F32 R9, -RZ, R10.H0_H0 ;  /* 0x2000000aff097230 */ /* 0x000fe40000004100 */
[----:B----4-:R-:W-:-:S03]  /*0b10*/  HADD2.F32 R27, -RZ, R27.H0_H0 ;  /* 0x2000001bff1b7230 */ /* 0x010fc60000004100 */
[----:B------:R-:W-:Y:S01]  /*0b20*/  FFMA R26, R26, R9, R5 ;  /* 0x000000091a1a7223 */ /* 0x000fe20000000005 */
[----:B------:R-:W-:Y:S02]  /*0b30*/  HADD2.F32 R6, -RZ, R6.H0_H0 ;  /* 0x20000006ff067230 */ /* 0x000fe40000004100 */
[----:B------:R-:W-:-:S03]  /*0b40*/  HADD2.F32 R29, -RZ, R29.H0_H0 ;  /* 0x2000001dff1d7230 */ /* 0x000fc60000004100 */
[----:B------:R-:W-:Y:S01]  /*0b50*/  FFMA R6, R27, R6, R26 ;  /* 0x000000061b067223 */ /* 0x000fe2000000001a */
[----:B------:R-:W-:Y:S02]  /*0b60*/  HADD2.F32 R28, -RZ, R28.H0_H0 ;  /* 0x2000001cff1c7230 */ /* 0x000fe40000004100 */
[----:B------:R-:W-:-:S03]  /*0b70*/  HADD2.F32 R7, -RZ, R7.H0_H0 ;  /* 0x20000007ff077230 */ /* 0x000fc60000004100 */
[----:B------:R-:W-:Y:S01]  /*0b80*/  FFMA R6, R29, R28, R6 ;  /* 0x0000001c1d067223 */ /* 0x000fe20000000006 */
[----:B------:R-:W-:-:S05]  /*0b90*/  HADD2.F32 R16, -RZ, R16.H0_H0 ;  /* 0x20000010ff107230 */ /* 0x000fca0000004100 */
[----:B------:R-:W-:-:S07]  /*0ba0*/  FFMA R18, R7, R16, R6 ;  /* 0x0000001007127223 */ /* 0x000fce0000000006 */
.L_x_24:
        /* <DEDUP_REMOVED lines=12> */
.L_x_29:
[----:B------:R-:W0:Y:S01]  /*0c70*/  LDC.64 R14, c[0x0][0x380] ;  /* 0x0000e000ff0e7b82 */ /* 0x000e220000000a00 */
[----:B------:R-:W-:-:S05]  /*0c80*/  IMAD.WIDE R20, R6, 0x2, R12 ;  /* 0x0000000206147825 */ /* 0x000fca00078e020c */
[----:B------:R1:W2:Y:S01]  /*0c90*/  LDG.E.U16.CONSTANT R10, desc[UR6][R20.64] ;  /* 0x00000006140a7981 */ /* 0x0002a2000c1e9500 */
[----:B------:R-:W-:-:S05]  /*0ca0*/  IMAD.WIDE R16, R3, 0x2, R20 ;  /* 0x0000000203107825 */ /* 0x000fca00078e0214 */
[----:B------:R3:W4:Y:S01]  /*0cb0*/  LDG.E.U16.CONSTANT R28, desc[UR6][R16.64] ;  /* 0x00000006101c7981 */ /* 0x000722000c1e9500 */
[----:B0-----:R-:W-:-:S05]  /*0cc0*/  IMAD.WIDE.U32 R14, R4, 0x2, R14 ;  /* 0x00000002040e7825 */ /* 0x001fca00078e000e */
[----:B------:R-:W5:Y:S01]  /*0cd0*/  LDG.E.U16.CONSTANT R29, desc[UR6][R14.64] ;  /* 0x000000060e1d7981 */ /* 0x000f62000c1e9500 */
[----:B------:R-:W-:-:S03]  /*0ce0*/  IMAD.WIDE R22, R3, 0x2, R16 ;  /* 0x0000000203167825 */ /* 0x000fc600078e0210 */
[----:B------:R-:W5:Y:S04]  /*0cf0*/  LDG.E.U16.CONSTANT R19, desc[UR6][R14.64+0x2] ;  /* 0x000002060e137981 */ /* 0x000f68000c1e9500 */
[----:B------:R-:W5:Y:S04]  /*0d00*/  LDG.E.U16.CONSTANT R26, desc[UR6][R14.64+0x4] ;  /* 0x000004060e1a7981 */ /* 0x000f68000c1e9500 */
[----:B------:R2:W5:Y:S01]  /*0d10*/  LDG.E.U16.CONSTANT R27, desc[UR6][R22.64] ;  /* 0x00000006161b7981 */ /* 0x000562000c1e9500 */
[----:B------:R-:W-:-:S03]  /*0d20*/  IMAD.WIDE R24, R3, 0x2, R22 ;  /* 0x0000000203187825 */ /* 0x000fc600078e0216 */
[----:B------:R-:W5:Y:S04]  /*0d30*/  LDG.E.U16.CONSTANT R8, desc[UR6][R14.64+0x6] ;  /* 0x000006060e087981 */ /* 0x000f68000c1e9500 */
[----:B------:R-:W5:Y:S01]  /*0d40*/  LDG.E.U16.CONSTANT R11, desc[UR6][R24.64] ;  /* 0x00000006180b7981 */ /* 0x000f62000c1e9500 */
[----:B-1----:R-:W-:-:S03]  /*0d50*/  IMAD.WIDE R20, R3, 0x2, R24 ;  /* 0x0000000203147825 */ /* 0x002fc600078e0218 */
[----:B------:R-:W5:Y:S01]  /*0d60*/  LDG.E.U16.CONSTANT R9, desc[UR6][R14.64+0x8] ;  /* 0x000008060e097981 */ /* 0x000f62000c1e9500 */
[----:B---3--:R-:W-:-:S03]  /*0d70*/  IMAD.WIDE R16, R3, 0x2, R20 ;  /* 0x0000000203107825 */ /* 0x008fc600078e0214 */
[----:B------:R-:W3:Y:S04]  /*0d80*/  LDG.E.U16.CONSTANT R22, desc[UR6][R14.64+0xa] ;  /* 0x00000a060e167981 */ /* 0x000ee8000c1e9500 */
[----:B------:R-:W3:Y:S01]  /*0d90*/  LDG.E.U16.CONSTANT R24, desc[UR6][R14.64+0xc] ;  /* 0x00000c060e187981 */ /* 0x000ee2000c1e9500 */
[----:B--2---:R-:W-:-:S03]  /*0da0*/  HADD2.F32 R23, -RZ, R10.H0_H0 ;  /* 0x2000000aff177230 */ /* 0x004fc60000004100 */
[----:B------:R4:W2:Y:S02]  /*0db0*/  LDG.E.U16.CONSTANT R10, desc[UR6][R20.64] ;  /* 0x00000006140a7981 */ /* 0x0008a4000c1e9500 */
[----:B----4-:R-:W-:Y:S02]  /*0dc0*/  HADD2.F32 R20, -RZ, R28.H0_H0 ;  /* 0x2000001cff147230 */ /* 0x010fe40000004100 */
[----:B-----5:R-:W-:Y:S02]  /*0dd0*/  HADD2.F32 R25, -RZ, R29.H0_H0 ;  /* 0x2000001dff197230 */ /* 0x020fe40000004100 */
[----:B------:R-:W-:-:S03]  /*0de0*/  HADD2.F32 R29, -RZ, R19.H0_H0 ;  /* 0x20000013ff1d7230 */ /* 0x000fc60000004100 */
[----:B------:R-:W-:Y:S01]  /*0df0*/  FFMA R28, R25, R23, R18 ;  /* 0x00000017191c7223 */ /* 0x000fe20000000012 */
[----:B------:R-:W-:Y:S01]  /*0e00*/  IMAD.WIDE R18, R3, 0x2, R16 ;  /* 0x0000000203127825 */ /* 0x000fe200078e0210 */
[----:B------:R0:W4:Y:S03]  /*0e10*/  LDG.E.U16.CONSTANT R23, desc[UR6][R16.64] ;  /* 0x0000000610177981 */ /* 0x000126000c1e9500 */
[----:B------:R-:W-:Y:S01]  /*0e20*/  FFMA R28, R29, R20, R28 ;  /* 0x000000141d1c7223 */ /* 0x000fe2000000001c */
[----:B------:R-:W-:Y:S01]  /*0e30*/  HADD2.F32 R29, -RZ, R26.H0_H0 ;  /* 0x2000001aff1d7230 */ /* 0x000fe20000004100 */
[----:B------:R1:W5:Y:S01]  /*0e40*/  LDG.E.U16.CONSTANT R25, desc[UR6][R18.64] ;  /* 0x0000000612197981 */ /* 0x000362000c1e9500 */
[----:B------:R-:W-:Y:S02]  /*0e50*/  HADD2.F32 R27, -RZ, R27.H0_H0 ;  /* 0x2000001bff1b7230 */ /* 0x000fe40000004100 */
[----:B------:R-:W-:-:S05]  /*0e60*/  IMAD.WIDE R20, R3, 0x2, R18 ;  /* 0x0000000203147825 */ /* 0x000fca00078e0212 */
[----:B------:R-:W5:Y:S01]  /*0e70*/  LDG.E.U16.CONSTANT R26, desc[UR6][R20.64] ;  /* 0x00000006141a7981 */ /* 0x000f62000c1e9500 */
[----:B0-----:R-:W-:-:S04]  /*0e80*/  IMAD.WIDE R16, R3, 0x2, R20 ;  /* 0x0000000203107825 */ /* 0x001fc800078e0214 */
[----:B-1----:R-:W-:Y:S02]  /*0e90*/  FFMA R18, R29, R27, R28 ;  /* 0x0000001b1d127223 */ /* 0x002fe4000000001c */
[----:B------:R-:W5:Y:S04]  /*0ea0*/  LDG.E.U16.CONSTANT R27, desc[UR6][R14.64+0xe] ;  /* 0x00000e060e1b7981 */ /* 0x000f68000c1e9500 */
[----:B------:R-:W5:Y:S04]  /*0eb0*/  LDG.E.U16.CONSTANT R28, desc[UR6][R14.64+0x10] ;  /* 0x000010060e1c7981 */ /* 0x000f68000c1e9500 */
[----:B------:R0:W5:Y:S01]  /*0ec0*/  LDG.E.U16.CONSTANT R29, desc[UR6][R16.64] ;  /* 0x00000006101d7981 */ /* 0x000162000c1e9500 */
[----:B------:R-:W-:-:S02]  /*0ed0*/  HADD2.F32 R8, -RZ, R8.H0_H0 ;  /* 0x20000008ff087230 */ /* 0x000fc40000004100 */
[----:B------:R-:W-:-:S05]  /*0ee0*/  HADD2.F32 R11, -RZ, R11.H0_H0 ;  /* 0x2000000bff0b7230 */ /* 0x000fca0000004100 */
[----:B------:R-:W-:Y:S01]  /*0ef0*/  FFMA R11, R8, R11, R18 ;  /* 0x0000000b080b7223 */ /* 0x000fe20000000012 */
[----:B------:R-:W-:Y:S02]  /*0f00*/  HADD2.F32 R18, -RZ, R9.H0_H0 ;  /* 0x20000009ff127230 */ /* 0x000fe40000004100 */
[----:B------:R-:W-:-:S04]  /*0f10*/  IMAD.WIDE R8, R3, 0x2, R16 ;  /* 0x0000000203087825 */ /* 0x000fc800078e0210 */
[----:B---3--:R-:W-:Y:S02]  /*0f20*/  HADD2.F32 R19, -RZ, R22.H0_H0 ;  /* 0x20000016ff137230 */ /* 0x008fe40000004100 */
[----:B--2---:R-:W-:-:S05]  /*0f30*/  HADD2.F32 R10, -RZ, R10.H0_H0 ;  /* 0x2000000aff0a7230 */ /* 0x004fca0000004100 */
[----:B------:R-:W-:Y:S01]  /*0f40*/  FFMA R18, R18, R10, R11 ;  /* 0x0000000a12127223 */ /* 0x000fe2000000000b */
[C---:B------:R-:W-:Y:S02]  /*0f50*/  IMAD.WIDE R10, R3.reuse, 0x2, R8 ;  /* 0x00000002030a7825 */ /* 0x040fe400078e0208 */
[----:B------:R-:W2:Y:S02]  /*0f60*/  LDG.E.U16.CONSTANT R8, desc[UR6][R8.64] ;  /* 0x0000000608087981 */ /* 0x000ea4000c1e9500 */
[----:B0-----:R-:W-:Y:S02]  /*0f70*/  IMAD.WIDE R16, R3, 0x2, R10 ;  /* 0x0000000203107825 */ /* 0x001fe400078e020a */
[----:B------:R0:W3:Y:S04]  /*0f80*/  LDG.E.U16.CONSTANT R22, desc[UR6][R10.64] ;  /* 0x000000060a167981 */ /* 0x0000e8000c1e9500 */
[----:B------:R-:W3:Y:S01]  /*0f90*/  LDG.E.U16.CONSTANT R9, desc[UR6][R14.64+0x14] ;  /* 0x000014060e097981 */ /* 0x000ee2000c1e9500 */
[----:B----4-:R-:W-:-:S02]  /*0fa0*/  HADD2.F32 R23, -RZ, R23.H0_H0 ;  /* 0x20000017ff177230 */ /* 0x010fc40000004100 */
[----:B-----5:R-:W-:-:S03]  /*0fb0*/  HADD2.F32 R25, -RZ, R25.H0_H0 ;  /* 0x20000019ff197230 */ /* 0x020fc60000004100 */
[----:B------:R-:W-:Y:S01]  /*0fc0*/  FFMA R18, R19, R23, R18 ;  /* 0x0000001713127223 */ /* 0x000fe20000000012 */
[----:B------:R-:W-:Y:S01]  /*0fd0*/  HADD2.F32 R19, -RZ, R24.H0_H0 ;  /* 0x20000018ff137230 */ /* 0x000fe20000004100 */
[----:B------:R-:W4:Y:S04]  /*0fe0*/  LDG.E.U16.CONSTANT R23, desc[UR6][R14.64+0x12] ;  /* 0x000012060e177981 */ /* 0x000f28000c1e9500 */
[----:B------:R-:W-:Y:S01]  /*0ff0*/  FFMA R25, R19, R25, R18 ;  /* 0x0000001913197223 */ /* 0x000fe20000000012 */
[----:B------:R-:W-:Y:S01]  /*1000*/  IMAD.WIDE R18, R3, 0x2, R16 ;  /* 0x0000000203127825 */ /* 0x000fe200078e0210 */
[----:B------:R1:W5:Y:S03]  /*1010*/  LDG.E.U16.CONSTANT R24, desc[UR6][R16.64] ;  /* 0x0000000610187981 */ /* 0x000366000c1e9500 */
[----:B------:R-:W-:-:S02]  /*1020*/  HADD2.F32 R20, -RZ, R27.H0_H0 ;  /* 0x2000001bff147230 */ /* 0x000fc40000004100 */
[----:B------:R-:W-:Y:S02]  /*1030*/  HADD2.F32 R26, -RZ, R26.H0_H0 ;  /* 0x2000001aff1a7230 */ /* 0x000fe40000004100 */
[----:B------:R-:W-:Y:S02]  /*1040*/  HADD2.F32 R21, -RZ, R28.H0_H0 ;  /* 0x2000001cff157230 */ /* 0x000fe40000004100 */
[----:B0-----:R-:W-:-:S04]  /*1050*/  IMAD.WIDE R10, R3, 0x2, R18 ;  /* 0x00000002030a7825 */ /* 0x001fc800078e0212 */
[----:B------:R-:W-:Y:S01]  /*1060*/  FFMA R26, R20, R26, R25 ;  /* 0x0000001a141a7223 */ /* 0x000fe20000000019 */
[----:B------:R-:W5:Y:S01]  /*1070*/  LDG.E.U16.CONSTANT R18, desc[UR6][R18.64] ;  /* 0x0000000612127981 */ /* 0x000f62000c1e9500 */
[----:B------:R-:W-:-:S03]  /*1080*/  HADD2.F32 R27, -RZ, R29.H0_H0 ;  /* 0x2000001dff1b7230 */ /* 0x000fc60000004100 */
[----:B------:R-:W5:Y:S02]  /*1090*/  LDG.E.U16.CONSTANT R25, desc[UR6][R14.64+0x16] ;  /* 0x000016060e197981 */ /* 0x000f64000c1e9500 */
[----:B------:R-:W-:Y:S01]  /*10a0*/  FFMA R27, R21, R27, R26 ;  /* 0x0000001b151b7223 */ /* 0x000fe2000000001a */
[C---:B------:R-:W-:Y:S01]  /*10b0*/  IMAD.WIDE R20, R3.reuse, 0x2, R10 ;  /* 0x0000000203147825 */ /* 0x040fe200078e020a */
[----:B------:R-:W5:Y:S04]  /*10c0*/  LDG.E.U16.CONSTANT R26, desc[UR6][R14.64+0x18] ;  /* 0x000018060e1a7981 */ /* 0x000f68000c1e9500 */
[----:B------:R-:W5:Y:S01]  /*10d0*/  LDG.E.U16.CONSTANT R10, desc[UR6][R10.64] ;  /* 0x000000060a0a7981 */ /* 0x000f62000c1e9500 */
[----:B-1----:R-:W-:-:S03]  /*10e0*/  IMAD.WIDE R16, R3, 0x2, R20 ;  /* 0x0000000203107825 */ /* 0x002fc600078e0214 */
[----:B------:R-:W5:Y:S04]  /*10f0*/  LDG.E.U16.CONSTANT R29, desc[UR6][R14.64+0x1a] ;  /* 0x00001a060e1d7981 */ /* 0x000f68000c1e9500 */
[----:B------:R-:W5:Y:S04]  /*1100*/  LDG.E.U16.CONSTANT R28, desc[UR6][R20.64] ;  /* 0x00000006141c7981 */ /* 0x000f68000c1e9500 */
[----:B------:R-:W5:Y:S04]  /*1110*/  LDG.E.U16.CONSTANT R11, desc[UR6][R14.64+0x1c] ;  /* 0x00001c060e0b7981 */ /* 0x000f68000c1e9500 */
[----:B------:R-:W5:Y:S04]  /*1120*/  LDG.E.U16.CONSTANT R19, desc[UR6][R14.64+0x1e] ;  /* 0x00001e060e137981 */ /* 0x000f68000c1e9500 */
[----:B------:R3:W5:Y:S01]  /*1130*/  LDG.E.U16.CONSTANT R16, desc[UR6][R16.64] ;  /* 0x0000000610107981 */ /* 0x000762000c1e9500 */
[----:B------:R-:W-:-:S04]  /*1140*/  IADD3 R7, PT, PT, R7, 0x10, RZ ;  /* 0x0000001007077810 */ /* 0x000fc80007ffe0ff */
[----:B------:R-:W-:Y:S02]  /*1150*/  ISETP.NE.AND P1, PT, R7, RZ, PT ;  /* 0x000000ff0700720c */ /* 0x000fe40003f25270 */
[----:B------:R-:W-:Y:S02]  /*1160*/  LEA R6, R3, R6, 0x4 ;  /* 0x0000000603067211 */ /* 0x000fe400078e20ff */
[----:B------:R-:W-:Y:S01]  /*1170*/  IADD3 R4, PT, PT, R4, 0x10, RZ ;  /* 0x0000001004047810 */ /* 0x000fe20007ffe0ff */
[----:B--2---:R-:W-:Y:S02]  /*1180*/  HADD2.F32 R8, -RZ, R8.H0_H0 ;  /* 0x20000008ff087230 */ /* 0x004fe40000004100 */
[----:B---3--:R-:W-:Y:S02]  /*1190*/  HADD2.F32 R17, -RZ, R9.H0_H0 ;  /* 0x20000009ff117230 */ /* 0x008fe40000004100 */
[----:B------:R-:W-:Y:S02]  /*11a0*/  HADD2.F32 R9, -RZ, R22.H0_H0 ;  /* 0x20000016ff097230 */ /* 0x000fe40000004100 */
[----:B----4-:R-:W-:-:S05]  /*11b0*/  HADD2.F32 R23, -RZ, R23.H0_H0 ;  /* 0x20000017ff177230 */ /* 0x010fca0000004100 */
[----:B------:R-:W-:Y:S01]  /*11c0*/  FFMA R8, R23, R8, R27 ;  /* 0x0000000817087223 */ /* 0x000fe2000000001b */
[----:B-----5:R-:W-:-:S03]  /*11d0*/  HADD2.F32 R21, -RZ, R24.H0_H0 ;  /* 0x20000018ff157230 */ /* 0x020fc60000004100 */
[----:B------:R-:W-:Y:S01]  /*11e0*/  FFMA R8, R17, R9, R8 ;  /* 0x0000000911087223 */ /* 0x000fe20000000008 */
[----:B------:R-:W-:Y:S02]  /*11f0*/  HADD2.F32 R9, -RZ, R18.H0_H0 ;  /* 0x20000012ff097230 */ /* 0x000fe40000004100 */
[----:B------:R-:W-:Y:S02]  /*1200*/  HADD2.F32 R25, -RZ, R25.H0_H0 ;  /* 0x20000019ff197230 */ /* 0x000fe40000004100 */
[----:B------:R-:W-:-:S03]  /*1210*/  HADD2.F32 R23, -RZ, R26.H0_H0 ;  /* 0x2000001aff177230 */ /* 0x000fc60000004100 */
[----:B------:R-:W-:Y:S01]  /*1220*/  FFMA R8, R25, R21, R8 ;  /* 0x0000001519087223 */ /* 0x000fe20000000008 */
[----:B------:R-:W-:-:S03]  /*1230*/  HADD2.F32 R15, -RZ, R10.H0_H0 ;  /* 0x2000000aff0f7230 */ /* 0x000fc60000004100 */
        /* <DEDUP_REMOVED lines=8> */
[----:B------:R-:W-:Y:S01]  /*12c0*/  FFMA R18, R19, R11, R8 ;  /* 0x0000000b13127223 */ /* 0x000fe20000000008 */
[----:B------:R-:W-:Y:S06]  /*12d0*/  @P1 BRA `(.L_x_29) ;  /* 0xfffffff800641947 */ /* 0x000fec000383ffff */
.L_x_28:
        /* <DEDUP_REMOVED lines=8> */
[----:B------:R1:W2:Y:S01]  /*1360*/  LDG.E.U16.CONSTANT R24, desc[UR6][R20.64] ;  /* 0x0000000614187981 */ /* 0x0002a2000c1e9500 */
[----:B------:R-:W-:-:S05]  /*1370*/  IMAD.WIDE R22, R3, 0x2, R20 ;  /* 0x0000000203167825 */ /* 0x000fca00078e0214 */
[----:B------:R3:W4:Y:S01]  /*1380*/  LDG.E.U16.CONSTANT R26, desc[UR6][R22.64] ;  /* 0x00000006161a7981 */ /* 0x000722000c1e9500 */
[----:B------:R-:W-:-:S04]  /*1390*/  IMAD.WIDE R16, R3, 0x2, R22 ;  /* 0x0000000203107825 */ /* 0x000fc800078e0216 */
[----:B------:R-:W-:Y:S02]  /*13a0*/  IMAD.WIDE R8, R3, 0x2, R16 ;  /* 0x0000000203087825 */ /* 0x000fe400078e0210 */
[----:B------:R-:W5:Y:S02]  /*13b0*/  LDG.E.U16.CONSTANT R16, desc[UR6][R16.64] ;  /* 0x0000000610107981 */ /* 0x000f64000c1e9500 */
[----:B0-----:R-:W-:-:S05]  /*13c0*/  IMAD.WIDE.U32 R6, R4, 0x2, R6 ;  /* 0x0000000204067825 */ /* 0x001fca00078e0006 */
[----:B------:R-:W5:Y:S01]  /*13d0*/  LDG.E.U16.CONSTANT R5, desc[UR6][R6.64] ;  /* 0x0000000606057981 */ /* 0x000f62000c1e9500 */
[----:B------:R-:W-:-:S03]  /*13e0*/  IMAD.WIDE R10, R3, 0x2, R8 ;  /* 0x00000002030a7825 */ /* 0x000fc600078e0208 */
[----:B------:R-:W5:Y:S04]  /*13f0*/  LDG.E.U16.CONSTANT R19, desc[UR6][R6.64+0x2] ;  /* 0x0000020606137981 */ /* 0x000f68000c1e9500 */
[----:B------:R-:W5:Y:S01]  /*1400*/  LDG.E.U16.CONSTANT R25, desc[UR6][R6.64+0x4] ;  /* 0x0000040606197981 */ /* 0x000f62000c1e9500 */
[----:B------:R-:W-:-:S03]  /*1410*/  IMAD.WIDE R14, R3, 0x2, R10 ;  /* 0x00000002030e7825 */ /* 0x000fc600078e020a */
[----:B------:R-:W5:Y:S04]  /*1420*/  LDG.E.U16.CONSTANT R27, desc[UR6][R6.64+0x6] ;  /* 0x00000606061b7981 */ /* 0x000f68000c1e9500 */
[----:B------:R-:W5:Y:S01]  /*1430*/  LDG.E.U16.CONSTANT R8, desc[UR6][R8.64] ;  /* 0x0000000608087981 */ /* 0x000f62000c1e9500 */
[----:B-1----:R-:W-:-:S03]  /*1440*/  IMAD.WIDE R20, R3, 0x2, R14 ;  /* 0x0000000203147825 */ /* 0x002fc600078e020e */
[----:B------:R-:W5:Y:S04]  /*1450*/  LDG.E.U16.CONSTANT R10, desc[UR6][R10.64] ;  /* 0x000000060a0a7981 */ /* 0x000f68000c1e9500 */
[----:B------:R-:W5:Y:S01]  /*1460*/  LDG.E.U16.CONSTANT R29, desc[UR6][R6.64+0x8] ;  /* 0x00000806061d7981 */ /* 0x000f62000c1e9500 */
[----:B---3--:R-:W-:-:S03]  /*1470*/  IMAD.WIDE R22, R3, 0x2, R20 ;  /* 0x0000000203167825 */ /* 0x008fc600078e0214 */
[----:B------:R-:W3:Y:S04]  /*1480*/  LDG.E.U16.CONSTANT R14, desc[UR6][R14.64] ;  /* 0x000000060e0e7981 */ /* 0x000ee8000c1e9500 */
[----:B------:R-:W3:Y:S04]  /*1490*/  LDG.E.U16.CONSTANT R11, desc[UR6][R6.64+0xa] ;  /* 0x00000a06060b7981 */ /* 0x000ee8000c1e9500 */
[----:B------:R0:W3:Y:S04]  /*14a0*/  LDG.E.U16.CONSTANT R9, desc[UR6][R20.64] ;  /* 0x0000000614097981 */ /* 0x0000e8000c1e9500 */
[----:B------:R-:W3:Y:S04]  /*14b0*/  LDG.E.U16.CONSTANT R17, desc[UR6][R6.64+0xc] ;  /* 0x00000c0606117981 */ /* 0x000ee8000c1e9500 */
[----:B------:R1:W3:Y:S04]  /*14c0*/  LDG.E.U16.CONSTANT R15, desc[UR6][R6.64+0xe] ;  /* 0x00000e06060f7981 */ /* 0x0002e8000c1e9500 */
[----:B------:R-:W3:Y:S01]  /*14d0*/  LDG.E.U16.CONSTANT R22, desc[UR6][R22.64] ;  /* 0x0000000616167981 */ /* 0x000ee2000c1e9500 */
[----:B------:R-:W-:Y:S01]  /*14e0*/  IADD3 R4, PT, PT, R4, 0x8, RZ ;  /* 0x0000000804047810 */ /* 0x000fe20007ffe0ff */
[----:B--2---:R-:W-:-:S02]  /*14f0*/  HADD2.F32 R24, -RZ, R24.H0_H0 ;  /* 0x20000018ff187230 */ /* 0x004fc40000004100 */
[----:B----4-:R-:W-:Y:S02]  /*1500*/  HADD2.F32 R26, -RZ, R26.H0_H0 ;  /* 0x2000001aff1a7230 */ /* 0x010fe40000004100 */
[----:B-----5:R-:W-:Y:S02]  /*1510*/  HADD2.F32 R5, -RZ, R5.H0_H0 ;  /* 0x20000005ff057230 */ /* 0x020fe40000004100 */
[----:B------:R-:W-:-:S03]  /*1520*/  HADD2.F32 R19, -RZ, R19.H0_H0 ;  /* 0x20000013ff137230 */ /* 0x000fc60000004100 */
[----:B------:R-:W-:Y:S01]  /*1530*/  FFMA R5, R5, R24, R18 ;  /* 0x0000001805057223 */ /* 0x000fe20000000012 */
[----:B------:R-:W-:Y:S02]  /*1540*/  HADD2.F32 R16, -RZ, R16.H0_H0 ;  /* 0x20000010ff107230 */ /* 0x000fe40000004100 */
[----:B------:R-:W-:Y:S02]  /*1550*/  HADD2.F32 R18, -RZ, R25.H0_H0 ;  /* 0x20000019ff127230 */ /* 0x000fe40000004100 */
[----:B------:R-:W-:Y:S01]  /*1560*/  FFMA R5, R19, R26, R5 ;  /* 0x0000001a13057223 */ /* 0x000fe20000000005 */
[----:B0-----:R-:W-:-:S03]  /*1570*/  HADD2.F32 R20, -RZ, R27.H0_H0 ;  /* 0x2000001bff147230 */ /* 0x001fc60000004100 */
[----:B------:R-:W-:Y:S01]  /*1580*/  FFMA R5, R18, R16, R5 ;  /* 0x0000001012057223 */ /* 0x000fe20000000005 */
[----:B------:R-:W-:Y:S02]  /*1590*/  HADD2.F32 R8, -RZ, R8.H0_H0 ;  /* 0x20000008ff087230 */ /* 0x000fe40000004100 */
[----:B------:R-:W-:-:S03]  /*15a0*/  HADD2.F32 R10, -RZ, R10.H0_H0 ;  /* 0x2000000aff0a7230 */ /* 0x000fc60000004100 */
[----:B------:R-:W-:Y:S01]  /*15b0*/  FFMA R5, R20, R8, R5 ;  /* 0x0000000814057223 */ /* 0x000fe20000000005 */
[----:B-1----:R-:W-:Y:S02]  /*15c0*/  HADD2.F32 R6, -RZ, R29.H0_H0 ;  /* 0x2000001dff067230 */ /* 0x002fe40000004100 */
[----:B---3--:R-:W-:-:S03]  /*15d0*/  HADD2.F32 R14, -RZ, R14.H0_H0 ;  /* 0x2000000eff0e7230 */ /* 0x008fc60000004100 */
        /* <DEDUP_REMOVED lines=9> */
.L_x_30:
        /* <DEDUP_REMOVED lines=9> */
[----:B------:R-:W2:Y:S02]  /*1700*/  LDG.E.U16.CONSTANT R14, desc[UR6][R14.64] ;  /* 0x000000060e0e7981 */ /* 0x000ea4000c1e9500 */
[----:B------:R-:W-:Y:S02]  /*1710*/  IMAD.WIDE R8, R3, 0x2, R16 ;  /* 0x0000000203087825 */ /* 0x000fe400078e0210 */
[----:B------:R-:W3:Y:S02]  /*1720*/  LDG.E.U16.CONSTANT R16, desc[UR6][R16.64] ;  /* 0x0000000610107981 */ /* 0x000ee4000c1e9500 */
[----:B0-----:R-:W-:-:S05]  /*1730*/  IMAD.WIDE.U32 R6, R4, 0x2, R6 ;  /* 0x0000000204067825 */ /* 0x001fca00078e0006 */
[----:B------:R-:W4:Y:S01]  /*1740*/  LDG.E.U16.CONSTANT R5, desc[UR6][R6.64] ;  /* 0x0000000606057981 */ /* 0x000f22000c1e9500 */
[----:B------:R-:W-:-:S03]  /*1750*/  IMAD.WIDE R10, R3, 0x2, R8 ;  /* 0x00000002030a7825 */ /* 0x000fc600078e0208 */
[----:B------:R-:W5:Y:S04]  /*1760*/  LDG.E.U16.CONSTANT R20, desc[UR6][R6.64+0x2] ;  /* 0x0000020606147981 */ /* 0x000f68000c1e9500 */
[----:B------:R-:W5:Y:S04]  /*1770*/  LDG.E.U16.CONSTANT R21, desc[UR6][R6.64+0x4] ;  /* 0x0000040606157981 */ /* 0x000f68000c1e9500 */
[----:B------:R-:W5:Y:S04]  /*1780*/  LDG.E.U16.CONSTANT R8, desc[UR6][R8.64] ;  /* 0x0000000608087981 */ /* 0x000f68000c1e9500 */
[----:B------:R-:W5:Y:S04]  /*1790*/  LDG.E.U16.CONSTANT R22, desc[UR6][R6.64+0x6] ;  /* 0x0000060606167981 */ /* 0x000f68000c1e9500 */
[----:B------:R-:W5:Y:S01]  /*17a0*/  LDG.E.U16.CONSTANT R10, desc[UR6][R10.64] ;  /* 0x000000060a0a7981 */ /* 0x000f62000c1e9500 */
[----:B------:R-:W-:Y:S01]  /*17b0*/  IADD3 R4, PT, PT, R4, 0x4, RZ ;  /* 0x0000000404047810 */ /* 0x000fe20007ffe0ff */
[----:B--2---:R-:W-:-:S02]  /*17c0*/  HADD2.F32 R19, -RZ, R14.H0_H0 ;  /* 0x2000000eff137230 */ /* 0x004fc40000004100 */
[----:B---3--:R-:W-:Y:S02]  /*17d0*/  HADD2.F32 R14, -RZ, R16.H0_H0 ;  /* 0x20000010ff0e7230 */ /* 0x008fe40000004100 */
[----:B----4-:R-:W-:Y:S02]  /*17e0*/  HADD2.F32 R5, -RZ, R5.H0_H0 ;  /* 0x20000005ff057230 */ /* 0x010fe40000004100 */
[----:B-----5:R-:W-:-:S03]  /*17f0*/  HADD2.F32 R20, -RZ, R20.H0_H0 ;  /* 0x20000014ff147230 */ /* 0x020fc60000004100 */
[----:B------:R-:W-:Y:S01]  /*1800*/  FFMA R5, R5, R19, R18 ;  /* 0x0000001305057223 */ /* 0x000fe20000000012 */
[----:B------:R-:W-:-:S03]  /*1810*/  HADD2.F32 R16, -RZ, R21.H0_H0 ;  /* 0x20000015ff107230 */ /* 0x000fc60000004100 */
[----:B------:R-:W-:Y:S01]  /*1820*/  FFMA R5, R20, R14, R5 ;  /* 0x0000000e14057223 */ /* 0x000fe20000000005 */
[----:B------:R-:W-:Y:S02]  /*1830*/  HADD2.F32 R15, -RZ, R8.H0_H0 ;  /* 0x20000008ff0f7230 */ /* 0x000fe40000004100 */
[----:B------:R-:W-:-:S03]  /*1840*/  HADD2.F32 R22, -RZ, R22.H0_H0 ;  /* 0x20000016ff167230 */ /* 0x000fc60000004100 */
[----:B------:R-:W-:Y:S01]  /*1850*/  FFMA R5, R16, R15, R5 ;  /* 0x0000000f10057223 */ /* 0x000fe20000000005 */
[----:B------:R-:W-:-:S05]  /*1860*/  HADD2.F32 R18, -RZ, R10.H0_H0 ;  /* 0x2000000aff127230 */ /* 0x000fca0000004100 */
[----:B------:R-:W-:-:S07]  /*1870*/  FFMA R18, R22, R18, R5 ;  /* 0x0000001216127223 */ /* 0x000fce0000000005 */
.L_x_31:
[----:B------:R-:W-:Y:S05]  /*1880*/  @!P1 BRA `(.L_x_27) ;  /* 0x0000000000489947 */ /* 0x000fea0003800000 */
[----:B------:R-:W0:Y:S01]  /*1890*/  LDC.64 R6, c[0x0][0x380] ;  /* 0x0000e000ff067b82 */ /* 0x000e220000000a00 */
[----:B------:R-:W-:Y:S01]  /*18a0*/  IADD3 R8, PT, PT, -R2, RZ, RZ ;  /* 0x000000ff02087210 */ /* 0x000fe20007ffe1ff */
[C---:B------:R-:W-:Y:S02]  /*18b0*/  IMAD R2, R4.reuse, R3, RZ ;  /* 0x0000000304027224 */ /* 0x040fe400078e02ff */
[----:B0-----:R-:W-:-:S03]  /*18c0*/  IMAD.WIDE.U32 R6, R4, 0x2, R6 ;  /* 0x0000000204067825 */ /* 0x001fc600078e0006 */
[----:B------:R-:W-:-:S07]  /*18d0*/  MOV R11, R6 ;  /* 0x00000006000b7202 */ /* 0x000fce0000000f00 */
.L_x_32:
[----:B------:R-:W-:Y:S01]  /*18e0*/  IMAD.WIDE R4, R2, 0x2, R12 ;  /* 0x0000000202047825 */ /* 0x000fe200078e020c */
[----:B------:R-:W-:-:S05]  /*18f0*/  MOV R6, R11 ;  /* 0x0000000b00067202 */ /* 0x000fca0000000f00 */
[----:B------:R-:W2:Y:S04]  /*1900*/  LDG.E.U16.CONSTANT R4, desc[UR6][R4.64] ;  /* 0x0000000604047981 */ /* 0x000ea8000c1e9500 */
[----:B------:R0:W3:Y:S01]  /*1910*/  LDG.E.U16.CONSTANT R6, desc[UR6][R6.64] ;  /* 0x0000000606067981 */ /* 0x0000e2000c1e9500 */
[----:B------:R-:W-:-:S04]  /*1920*/  IADD3 R8, PT, PT, R8, 0x1, RZ ;  /* 0x0000000108087810 */ /* 0x000fc80007ffe0ff */
[----:B------:R-:W-:Y:S02]  /*1930*/  ISETP.NE.AND P0, PT, R8, RZ, PT ;  /* 0x000000ff0800720c */ /* 0x000fe40003f05270 */
[----:B------:R-:W-:Y:S02]  /*1940*/  IADD3 R11, P1, PT, R11, 0x2, RZ ;  /* 0x000000020b0b7810 */ /* 0x000fe40007f3e0ff */
[----:B------:R-:W-:Y:S02]  /*1950*/  IADD3 R2, PT, PT, R2, R3, RZ ;  /* 0x0000000302027210 */ /* 0x000fe40007ffe0ff */
[----:B0-----:R-:W-:Y:S01]  /*1960*/  IADD3.X R7, PT, PT, RZ, R7, RZ, P1, !PT ;  /* 0x00000007ff077210 */ /* 0x001fe20000ffe4ff */
[----:B--2---:R-:W-:Y:S02]  /*1970*/  HADD2.F32 R10, -RZ, R4.H0_H0 ;  /* 0x20000004ff0a7230 */ /* 0x004fe40000004100 */
[----:B---3--:R-:W-:-:S05]  /*1980*/  HADD2.F32 R9, -RZ, R6.H0_H0 ;  /* 0x20000006ff097230 */ /* 0x008fca0000004100 */
[----:B------:R-:W-:Y:S01]  /*1990*/  FFMA R18, R9, R10, R18 ;  /* 0x0000000a09127223 */ /* 0x000fe20000000012 */
[----:B------:R-:W-:Y:S06]  /*19a0*/  @P0 BRA `(.L_x_32) ;  /* 0xfffffffc00cc0947 */ /* 0x000fec000383ffff */
.L_x_27:
[----:B------:R-:W0:Y:S01]  /*19b0*/  LDCU UR4, c[0x0][0x3a4] ;  /* 0x00007480ff0477ac */ /* 0x000e220008000800 */
[----:B------:R-:W1:Y:S01]  /*19c0*/  LDC.64 R2, c[0x0][0x390] ;  /* 0x0000e400ff027b82 */ /* 0x000e620000000a00 */
[----:B0-----:R-:W-:Y:S01]  /*19d0*/  FSETP.NEU.AND P0, PT, RZ, UR4, PT ;  /* 0x00000004ff007c0b */ /* 0x001fe2000bf0d000 */
[----:B-1----:R-:W-:-:S12]  /*19e0*/  IMAD.WIDE R2, R0, 0x2, R2 ;  /* 0x0000000200027825 */ /* 0x002fd800078e0202 */
[----:B------:R-:W-:Y:S05]  /*19f0*/  @!P0 BRA `(.L_x_33) ;  /* 0x0000000000188947 */ /* 0x000fea0003800000 */
[----:B------:R-:W2:Y:S01]  /*1a00*/  LDG.E.U16 R0, desc[UR6][R2.64] ;  /* 0x0000000602007981 */ /* 0x000ea2000c1e1500 */
[----:B------:R-:W0:Y:S01]  /*1a10*/  LDCU UR5, c[0x0][0x3a0] ;  /* 0x00007400ff0577ac */ /* 0x000e220008000800 */
[----:B--2---:R-:W-:-:S05]  /*1a20*/  HADD2.F32 R0, -RZ, R0.H0_H0 ;  /* 0x20000000ff007230 */ /* 0x004fca0000004100 */
[----:B------:R-:W-:-:S04]  /*1a30*/  FMUL R5, R0, UR4 ;  /* 0x0000000400057c20 */ /* 0x000fc80008400000 */
[----:B0-----:R-:W-:Y:S01]  /*1a40*/  FFMA R18, R18, UR5, R5 ;  /* 0x0000000512127c23 */ /* 0x001fe20008000005 */
[----:B------:R-:W-:Y:S06]  /*1a50*/  BRA `(.L_x_34) ;  /* 0x0000000000087947 */ /* 0x000fec0003800000 */
.L_x_33:
[----:B------:R-:W0:Y:S02]  /*1a60*/  LDCU UR4, c[0x0][0x3a0] ;  /* 0x00007400ff0477ac */ /* 0x000e240008000800 */
[----:B0-----:R-:W-:-:S07]  /*1a70*/  FMUL R18, R18, UR4 ;  /* 0x0000000412127c20 */ /* 0x001fce0008400000 */
.L_x_34:
[----:B------:R-:W-:-:S05]  /*1a80*/  F2FP.F16.F32.PACK_AB R18, RZ, R18 ;  /* 0x00000012ff12723e */ /* 0x000fca00000000ff */
[----:B------:R-:W-:Y:S01]  /*1a90*/  STG.E.U16 desc[UR6][R2.64], R18 ;  /* 0x0000001202007986 */ /* 0x000fe2000c101506 */
[----:B------:R-:W-:Y:S05]  /*1aa0*/  EXIT ;  /* 0x000000000000794d */ /* 0x000fea0003800000 */
.L_x_35:
        /* <DEDUP_REMOVED lines=13> */
.L_x_50:


//--------------------- .text._ZN8pygpukit3ops4gemv16gemv_bf16_kernelINS1_10GemvConfigEEEvPK13__nv_bfloat16S6_PS4_iiff --------------------------
	.section	.text._ZN8pygpukit3ops4gemv16gemv_bf16_kernelINS1_10GemvConfigEEEvPK13__nv_bfloat16S6_PS4_iiff,"ax",@progbits
	.align	128
        .global         _ZN8pygpukit3ops4gemv16gemv_bf16_kernelINS1_10GemvConfigEEEvPK13__nv_bfloat16S6_PS4_iiff
        .type           _ZN8pygpukit3ops4gemv16gemv_bf16_kernelINS1_10GemvConfigEEEvPK13__nv_bfloat16S6_PS4_iiff,@function
        .size           _ZN8pygpukit3ops4gemv16gemv_bf16_kernelINS1_10GemvConfigEEEvPK13__nv_bfloat16S6_PS4_iiff,(.L_x_51 - _ZN8pygpukit3ops4gemv16gemv_bf16_kernelINS1_10GemvConfigEEEvPK13__nv_bfloat16S6_PS4_iiff)
        .other          _ZN8pygpukit3ops4gemv16gemv_bf16_kernelINS1_10GemvConfigEEEvPK13__nv_bfloat16S6_PS4_iiff,@"STO_CUDA_ENTRY STV_DEFAULT"
_ZN8pygpukit3ops4gemv16gemv_bf16_kernelINS1_10GemvConfigEEEvPK13__nv_bfloat16S6_PS4_iiff:
.text._ZN8pygpukit3ops4gemv16gemv_bf16_kernelINS1_10GemvConfigEEEvPK13__nv_bfloat16S6_PS4_iiff:
[----:B------:R-:W-:Y:S01]  /*0000*/  LDC R1, c[0x0][0x37c] ;  /* 0x0000df00ff017b82 */ /* 0x000fe20000000800 */
[----:B------:R-:W0:Y:S01]  /*0010*/  S2R R0, SR_TID.X ;  /* 0x0000000000007919 */ /* 0x000e220000002100 */
[----:B------:R-:W1:Y:S01]  /*0020*/  LDCU UR4, c[0x0][0x39c] ;  /* 0x00007380ff0477ac */ /* 0x000e620008000800 */
[----:B------:R-:W0:Y:S01]  /*0030*/  S2R R3, SR_CTAID.X ;  /* 0x0000000000037919 */ /* 0x000e220000002500 */
[----:B-1----:R-:W-:Y:S02]  /*0040*/  MOV R13, UR4 ;  /* 0x00000004000d7c02 */ /* 0x002fe40008000f00 */
[----:B0-----:R-:W-:-:S04]  /*0050*/  LEA R0, R3, R0, 0x8 ;  /* 0x0000000003007211 */ /* 0x001fc800078e40ff */
        /* <DEDUP_REMOVED lines=19> */
[----:B------:R-:W-:Y:S01]  /*0190*/  HFMA2 R12, -RZ, RZ, 0, 0 ;  /* 0x00000000ff0c7431 */ /* 0x000fe200000001ff */
[----:B------:R-:W-:-:S04]  /*01a0*/  ULOP3.LUT UR5, UR5, 0x3ffffffe, URZ, 0xc0, !UPT ;  /* 0x3ffffffe05057892 */ /* 0x000fc8000f8ec0ff */
[----:B------:R-:W-:-:S12]  /*01b0*/  UIADD3 UR5, UPT, UPT, -UR5, URZ, URZ ;  /* 0x000000ff05057290 */ /* 0x000fd8000fffe1ff */
.L_x_38:
[----:B------:R-:W0:Y:S01]  /*01c0*/  LDC.64 R2, c[0x0][0x380] ;  /* 0x0000e000ff027b82 */ /* 0x000e220000000a00 */
[----:B------:R-:W-:-:S05]  /*01d0*/  IMAD.WIDE R14, R10, 0x2, R4 ;  /* 0x000000020a0e7825 */ /* 0x000fca00078e0204 */
[----:B------:R1:W2:Y:S02]  /*01e0*/  LDG.E.U16.CONSTANT R9, desc[UR6][R14.64] ;  /* 0x000000060e097981 */ /* 0x0002a4000c1e9500 */
[----:B------:R-:W3:Y:S01]  /*01f0*/  LDC R13, c[0x0][0x39c] ;  /* 0x0000e700ff0d7b82 */ /* 0x000ee20000000800 */
[----:B0-----:R-:W-:-:S05]  /*0200*/  IMAD.WIDE.U32 R2, R12, 0x2, R2 ;  /* 0x000000020c027825 */ /* 0x001fca00078e0002 */
[----:B------:R-:W4:Y:S01]  /*0210*/  LDG.E.CONSTANT R8, desc[UR6][R2.64] ;  /* 0x0000000602087981 */ /* 0x000f22000c1e9900 */
[----:B---3--:R-:W-:-:S03]  /*0220*/  IMAD.WIDE R18, R13, 0x2, R14 ;  /* 0x000000020d127825 */ /* 0x008fc600078e020e */
[----:B------:R-:W3:Y:S04]  /*0230*/  LDG.E.CONSTANT R23, desc[UR6][R2.64+0x4] ;  /* 0x0000040602177981 */ /* 0x000ee8000c1e9900 */
[----:B------:R-:W5:Y:S01]  /*0240*/  LDG.E.U16.CONSTANT R16, desc[UR6][R18.64] ;  /* 0x0000000612107981 */ /* 0x000f62000c1e9500 */
[----:B-1----:R-:W-:-:S03]  /*0250*/  IMAD.WIDE R14, R13, 0x2, R18 ;  /* 0x000000020d0e7825 */ /* 0x002fc600078e0212 */
[----:B------:R-:W3:Y:S04]  /*0260*/  LDG.E.CONSTANT R11, desc[UR6][R2.64+0x8] ;  /* 0x00000806020b7981 */ /* 0x000ee8000c1e9900 */
[----:B------:R-:W3:Y:S01]  /*0270*/  LDG.E.U16.CONSTANT R7, desc[UR6][R14.64] ;  /* 0x000000060e077981 */ /* 0x000ee2000c1e9500 */
[----:B------:R-:W-:-:S05]  /*0280*/  IMAD.WIDE R26, R13, 0x2, R14 ;  /* 0x000000020d1a7825 */ /* 0x000fca00078e020e */
[----:B------:R0:W3:Y:S02]  /*0290*/  LDG.E.U16.CONSTANT R22, desc[UR6][R26.64] ;  /* 0x000000061a167981 */ /* 0x0000e4000c1e9500 */
[----:B0-----:R-:W-:-:S05]  /*02a0*/  IMAD.WIDE R26, R13, 0x2, R26 ;  /* 0x000000020d1a7825 */ /* 0x001fca00078e021a */
[----:B------:R-:W3:Y:S01]  /*02b0*/  LDG.E.U16.CONSTANT R21, desc[UR6][R26.64] ;  /* 0x000000061a157981 */ /* 0x000ee2000c1e9500 */
[----:B------:R-:W-:-:S05]  /*02c0*/  IMAD.WIDE R28, R13, 0x2, R26 ;  /* 0x000000020d1c7825 */ /* 0x000fca00078e021a */
[----:B------:R-:W3:Y:S01]  /*02d0*/  LDG.E.U16.CONSTANT R15, desc[UR6][R28.64] ;  /* 0x000000061c0f7981 */ /* 0x000ee2000c1e9500 */
[----:B------:R-:W-:-:S03]  /*02e0*/  IMAD.WIDE R24, R13, 0x2, R28 ;  /* 0x000000020d187825 */ /* 0x000fc600078e021c */
[----:B------:R-:W3:Y:S01]  /*02f0*/  LDG.E.CONSTANT R26, desc[UR6][R2.64+0xc] ;  /* 0x00000c06021a7981 */ /* 0x000ee2000c1e9900 */
[----:B------:R-:W-:-:S03]  /*0300*/  IMAD.WIDE R18, R13, 0x2, R24 ;  /* 0x000000020d127825 */ /* 0x000fc600078e0218 */
[----:B------:R5:W3:Y:S01]  /*0310*/  LDG.E.U16.CONSTANT R14, desc[UR6][R24.64] ;  /* 0x00000006180e7981 */ /* 0x000ae2000c1e9500 */
[----:B--2---:R-:W-:Y:S01]  /*0320*/  SHF.L.U32 R17, R9, 0x10, RZ ;  /* 0x0000001009117819 */ /* 0x004fe200000006ff */
[----:B----4-:R-:W-:-:S04]  /*0330*/  IMAD.U32 R9, R8, 0x10000, RZ ;  /* 0x0001000008097824 */ /* 0x010fc800078e00ff */
[----:B------:R-:W-:Y:S01]  /*0340*/  FFMA R6, R9, R17, R6 ;  /* 0x0000001109067223 */ /* 0x000fe20000000006 */
[----:B------:R-:W-:Y:S01]  /*0350*/  PRMT R17, R8, 0x7632, R17 ;  /* 0x0000763208117816 */ /* 0x000fe20000000011 */
[----:B------:R-:W-:Y:S02]  /*0360*/  IMAD.WIDE R8, R13, 0x2, R18 ;  /* 0x000000020d087825 */ /* 0x000fe400078e0212 */
[----:B------:R0:W2:Y:S01]  /*0370*/  LDG.E.U16.CONSTANT R18, desc[UR6][R18.64] ;  /* 0x0000000612127981 */ /* 0x0000a2000c1e9500 */
[----:B-----5:R-:W-:Y:S02]  /*0380*/  SHF.L.U32 R24, R16, 0x10, RZ ;  /* 0x0000001010187819 */ /* 0x020fe400000006ff */
[----:B---3--:R-:W-:Y:S01]  /*0390*/  SHF.L.U32 R27, R23, 0x10, RZ ;  /* 0x00000010171b7819 */ /* 0x008fe200000006ff */
[----:B------:R1:W3:Y:S01]  /*03a0*/  LDG.E.U16.CONSTANT R20, desc[UR6][R8.64] ;  /* 0x0000000608147981 */ /* 0x0002e2000c1e9500 */
[----:B0-----:R-:W-:Y:S01]  /*03b0*/  SHF.L.U32 R19, R17, 0x10, RZ ;  /* 0x0000001011137819 */ /* 0x001fe200000006ff */
[----:B------:R-:W-:Y:S01]  /*03c0*/  IMAD.WIDE R16, R13, 0x2, R8 ;  /* 0x000000020d107825 */ /* 0x000fe200078e0208 */
[----:B------:R-:W-:-:S03]  /*03d0*/  SHF.L.U32 R28, R7, 0x10, RZ ;  /* 0x00000010071c7819 */ /* 0x000fc600000006ff */
[----:B------:R-:W-:Y:S01]  /*03e0*/  FFMA R29, R19, R24, R6 ;  /* 0x00000018131d7223 */ /* 0x000fe20000000006 */
[----:B------:R-:W-:Y:S01]  /*03f0*/  IMAD.WIDE R6, R13, 0x2, R16 ;  /* 0x000000020d067825 */ /* 0x000fe200078e0210 */
[----:B------:R-:W-:Y:S01]  /*0400*/  PRMT R23, R23, 0x7632, R23 ;  /* 0x0000763217177816 */ /* 0x000fe20000000017 */
[----:B------:R-:W4:Y:S02]  /*0410*/  LDG.E.CONSTANT R24, desc[UR6][R2.64+0x10] ;  /* 0x0000100602187981 */ /* 0x000f24000c1e9900 */
[----:B------:R-:W-:Y:S01]  /*0420*/  FFMA R28, R27, R28, R29 ;  /* 0x0000001c1b1c7223 */ /* 0x000fe2000000001d */
[----:B------:R-:W-:Y:S01]  /*0430*/  IMAD.U32 R22, R22, 0x10000, RZ ;  /* 0x0001000016167824 */ /* 0x000fe200078e00ff */
[----:B------:R-:W-:Y:S01]  /*0440*/  SHF.L.U32 R23, R23, 0x10, RZ ;  /* 0x0000001017177819 */ /* 0x000fe200000006ff */
[----:B-1----:R-:W-:Y:S01]  /*0450*/  IMAD.WIDE R8, R13, 0x2, R6 ;  /* 0x000000020d087825 */ /* 0x002fe200078e0206 */
[----:B------:R0:W5:Y:S03]  /*0460*/  LDG.E.U16.CONSTANT R19, desc[UR6][R16.64] ;  /* 0x0000000610137981 */ /* 0x000166000c1e9500 */
[----:B------:R-:W-:Y:S01]  /*0470*/  FFMA R29, R23, R22, R28 ;  /* 0x00000016171d7223 */ /* 0x000fe2000000001c */
[----:B------:R1:W5:Y:S01]  /*0480*/  LDG.E.U16.CONSTANT R25, desc[UR6][R6.64] ;  /* 0x0000000606197981 */ /* 0x000362000c1e9500 */
[----:B------:R-:W-:Y:S01]  /*0490*/  IMAD.WIDE R22, R13, 0x2, R8 ;  /* 0x000000020d167825 */ /* 0x000fe200078e0208 */
[----:B------:R-:W-:-:S02]  /*04a0*/  SHF.L.U32 R28, R21, 0x10, RZ ;  /* 0x00000010151c7819 */ /* 0x000fc400000006ff */
[----:B------:R-:W5:Y:S01]  /*04b0*/  LDG.E.CONSTANT R21, desc[UR6][R2.64+0x14] ;  /* 0x0000140602157981 */ /* 0x000f62000c1e9900 */
[----:B0-----:R-:W-:-:S03]  /*04c0*/  IMAD.WIDE R16, R13, 0x2, R22 ;  /* 0x000000020d107825 */ /* 0x001fc600078e0216 */
[----:B------:R-:W5:Y:S01]  /*04d0*/  LDG.E.U16.CONSTANT R9, desc[UR6][R8.64] ;  /* 0x0000000608097981 */ /* 0x000f62000c1e9500 */
[----:B------:R-:W-:-:S03]  /*04e0*/  SHF.L.U32 R27, R11, 0x10, RZ ;  /* 0x000000100b1b7819 */ /* 0x000fc600000006ff */
        /* <DEDUP_REMOVED lines=13> */
[----:B------:R-:W-:Y:S01]  /*05c0*/  PRMT R11, R26, 0x7632, R11 ;  /* 0x000076321a0b7816 */ /* 0x000fe2000000000b */
[----:B------:R-:W-:Y:S01]  /*05d0*/  IMAD.U32 R15, R14, 0x10000, RZ ;  /* 0x000100000e0f7824 */ /* 0x000fe200078e00ff */
[----:B------:R-:W-:Y:S02]  /*05e0*/  SHF.L.U32 R26, R26, 0x10, RZ ;  /* 0x000000101a1a7819 */ /* 0x000fe400000006ff */
[----:B------:R-:W-:-:S03]  /*05f0*/  SHF.L.U32 R11, R11, 0x10, RZ ;  /* 0x000000100b0b7819 */ /* 0x000fc600000006ff */
[----:B------:R-:W-:Y:S01]  /*0600*/  FFMA R26, R26, R15, R27 ;  /* 0x0000000f1a1a7223 */ /* 0x000fe2000000001b */
[----:B------:R-:W-:-:S04]  /*0610*/  UIADD3 UR5, UPT, UPT, UR5, 0x2, URZ ;  /* 0x0000000205057890 */ /* 0x000fc8000fffe0ff */
[----:B------:R-:W-:Y:S01]  /*0620*/  UISETP.NE.AND UP0, UPT, UR5, URZ, UPT ;  /* 0x000000ff0500728c */ /* 0x000fe2000bf05270 */
[----:B------:R-:W-:Y:S02]  /*0630*/  LEA R10, R13, R10, 0x4 ;  /* 0x0000000a0d0a7211 */ /* 0x000fe400078e20ff */
[----:B------:R-:W-:Y:S02]  /*0640*/  IADD3 R12, PT, PT, R12, 0x10, RZ ;  /* 0x000000100c0c7810 */ /* 0x000fe40007ffe0ff */
[----:B--2---:R-:W-:Y:S02]  /*0650*/  SHF.L.U32 R18, R18, 0x10, RZ ;  /* 0x0000001012127819 */ /* 0x004fe400000006ff */
[----:B---3--:R-:W-:-:S03]  /*0660*/  SHF.L.U32 R20, R20, 0x10, RZ ;  /* 0x0000001014147819 */ /* 0x008fc600000006ff */
[----:B------:R-:W-:Y:S01]  /*0670*/  FFMA R11, R11, R18, R26 ;  /* 0x000000120b0b7223 */ /* 0x000fe2000000001a */
[C---:B----4-:R-:W-:Y:S02]  /*0680*/  PRMT R2, R24.reuse, 0x7632, R2 ;  /* 0x0000763218027816 */ /* 0x050fe40000000002 */
[----:B------:R-:W-:Y:S02]  /*0690*/  SHF.L.U32 R24, R24, 0x10, RZ ;  /* 0x0000001018187819 */ /* 0x000fe400000006ff */
[----:B------:R-:W-:Y:S01]  /*06a0*/  SHF.L.U32 R2, R2, 0x10, RZ ;  /* 0x0000001002027819 */ /* 0x000fe200000006ff */
[----:B-----5:R-:W-:Y:S02]  /*06b0*/  IMAD.U32 R19, R19, 0x10000, RZ ;  /* 0x0001000013137824 */ /* 0x020fe400078e00ff */
[----:B------:R-:W-:Y:S01]  /*06c0*/  FFMA R11, R24, R20, R11 ;  /* 0x00000014180b7223 */ /* 0x000fe2000000000b */
[----:B------:R-:W-:-:S03]  /*06d0*/  SHF.L.U32 R6, R25, 0x10, RZ ;  /* 0x0000001019067819 */ /* 0x000fc600000006ff */
[----:B------:R-:W-:Y:S01]  /*06e0*/  FFMA R2, R2, R19, R11 ;  /* 0x0000001302027223 */ /* 0x000fe2000000000b */
[C---:B------:R-:W-:Y:S02]  /*06f0*/  PRMT R3, R21.reuse, 0x7632, R3 ;  /* 0x0000763215037816 */ /* 0x040fe40000000003 */
[----:B------:R-:W-:Y:S02]  /*0700*/  SHF.L.U32 R21, R21, 0x10, RZ ;  /* 0x0000001015157819 */ /* 0x000fe400000006ff */
[----:B------:R-:W-:Y:S02]  /*0710*/  SHF.L.U32 R3, R3, 0x10, RZ ;  /* 0x0000001003037819 */ /* 0x000fe400000006ff */
[----:B------:R-:W-:Y:S01]  /*0720*/  SHF.L.U32 R14, R9, 0x10, RZ ;  /* 0x00000010090e7819 */ /* 0x000fe200000006ff */
[----:B------:R-:W-:Y:S01]  /*0730*/  FFMA R6, R21, R6, R2 ;  /* 0x0000000615067223 */ /* 0x000fe20000000002 */
[----:B------:R-:W-:-:S03]  /*0740*/  IMAD.U32 R7, R22, 0x10000, RZ ;  /* 0x0001000016077824 */ /* 0x000fc600078e00ff */
[----:B------:R-:W-:Y:S01]  /*0750*/  FFMA R3, R3, R14, R6 ;  /* 0x0000000e03037223 */ /* 0x000fe20000000006 */
[C---:B------:R-:W-:Y:S02]  /*0760*/  PRMT R2, R8.reuse, 0x7632, R2 ;  /* 0x0000763208027816 */ /* 0x040fe40000000002 */
[----:B------:R-:W-:Y:S02]  /*0770*/  SHF.L.U32 R8, R8, 0x10, RZ ;  /* 0x0000001008087819 */ /* 0x000fe400000006ff */
[----:B------:R-:W-:Y:S02]  /*0780*/  SHF.L.U32 R2, R2, 0x10, RZ ;  /* 0x0000001002027819 */ /* 0x000fe400000006ff */
[----:B------:R-:W-:Y:S01]  /*0790*/  SHF.L.U32 R9, R16, 0x10, RZ ;  /* 0x0000001010097819 */ /* 0x000fe200000006ff */
[----:B------:R-:W-:Y:S01]  /*07a0*/  FFMA R7, R8, R7, R3 ;  /* 0x0000000708077223 */ /* 0x000fe20000000003 */
[----:B------:R-:W-:-:S03]  /*07b0*/  SHF.L.U32 R6, R23, 0x10, RZ ;  /* 0x0000001017067819 */ /* 0x000fc600000006ff */
[----:B------:R-:W-:Y:S01]  /*07c0*/  FFMA R2, R2, R9, R7 ;  /* 0x0000000902027223 */ /* 0x000fe20000000007 */
[C---:B------:R-:W-:Y:S02]  /*07d0*/  PRMT R3, R17.reuse, 0x7632, R3 ;  /* 0x0000763211037816 */ /* 0x040fe40000000003 */
[----:B------:R-:W-:Y:S01]  /*07e0*/  SHF.L.U32 R17, R17, 0x10, RZ ;  /* 0x0000001011117819 */ /* 0x000fe200000006ff */
[----:B------:R-:W-:Y:S01]  /*07f0*/  IMAD.U32 R28, R28, 0x10000, RZ ;  /* 0x000100001c1c7824 */ /* 0x000fe200078e00ff */
[----:B------:R-:W-:-:S03]  /*0800*/  SHF.L.U32 R3, R3, 0x10, RZ ;  /* 0x0000001003037819 */ /* 0x000fc600000006ff */
[----:B------:R-:W-:-:S04]  /*0810*/  FFMA R6, R17, R6, R2 ;  /* 0x0000000611067223 */ /* 0x000fc80000000002 */
[----:B------:R-:W-:Y:S01]  /*0820*/  FFMA R6, R3, R28, R6 ;  /* 0x0000001c03067223 */ /* 0x000fe20000000006 */
[----:B------:R-:W-:Y:S06]  /*0830*/  BRA.U UP0, `(.L_x_38) ;  /* 0xfffffff900607547 */ /* 0x000fec000b83ffff */
[----:B------:R-:W-:-:S07]  /*0840*/  IADD3 R7, PT, PT, R12, 0x8, RZ ;  /* 0x000000080c077810 */ /* 0x000fce0007ffe0ff */
.L_x_37:
[----:B------:R-:W-:-:S09]  /*0850*/  ULOP3.LUT UP0, URZ, UR4, 0x8, URZ, 0xc0, !UPT ;  /* 0x0000000804ff7892 */ /* 0x000fd2000f80c0ff */
[----:B------:R-:W-:Y:S05]  /*0860*/  BRA.U UP0, `(.L_x_36) ;  /* 0x0000000100d07547 */ /* 0x000fea000b800000 */
[----:B------:R-:W0:Y:S01]  /*0870*/  LDC.64 R2, c[0x0][0x380] ;  /* 0x0000e000ff027b82 */ /* 0x000e220000000a00 */
[----:B------:R-:W-:-:S04]  /*0880*/  IMAD R17, R12, R13, RZ ;  /* 0x0000000d0c117224 */ /* 0x000fc800078e02ff */
[----:B------:R-:W-:-:S04]  /*0890*/  IMAD.WIDE R16, R17, 0x2, R4 ;  /* 0x0000000211107825 */ /* 0x000fc800078e0204 */
[----:B------:R-:W-:-:S05]  /*08a0*/  IMAD.WIDE R18, R13, 0x2, R16 ;  /* 0x000000020d127825 */ /* 0x000fca00078e0210 */
[----:B------:R-:W2:Y:S01]  /*08b0*/  LDG.E.U16.CONSTANT R21, desc[UR6][R18.64] ;  /* 0x0000000612157981 */ /* 0x000ea2000c1e9500 */
[----:B------:R-:W-:-:S05]  /*08c0*/  IMAD.WIDE R24, R13, 0x2, R18 ;  /* 0x000000020d187825 */ /* 0x000fca00078e0212 */
[----:B------:R-:W3:Y:S01]  /*08d0*/  LDG.E.U16.CONSTANT R23, desc[UR6][R24.64] ;  /* 0x0000000618177981 */ /* 0x000ee2000c1e9500 */
[----:B0-----:R-:W-:-:S03]  /*08e0*/  IMAD.WIDE.U32 R2, R12, 0x2, R2 ;  /* 0x000000020c027825 */ /* 0x001fc600078e0002 */
[----:B------:R0:W4:Y:S01]  /*08f0*/  LDG.E.U16.CONSTANT R12, desc[UR6][R16.64] ;  /* 0x00000006100c7981 */ /* 0x000122000c1e9500 */
[----:B------:R-:W-:-:S03]  /*0900*/  IMAD.WIDE R10, R13, 0x2, R24 ;  /* 0x000000020d0a7825 */ /* 0x000fc600078e0218 */
[----:B------:R-:W5:Y:S01]  /*0910*/  LDG.E.CONSTANT R22, desc[UR6][R2.64] ;  /* 0x0000000602167981 */ /* 0x000f62000c1e9900 */
[----:B------:R-:W-:-:S03]  /*0920*/  IMAD.WIDE R14, R13, 0x2, R10 ;  /* 0x000000020d0e7825 */ /* 0x000fc600078e020a */
[----:B------:R-:W3:Y:S04]  /*0930*/  LDG.E.CONSTANT R20, desc[UR6][R2.64+0x4] ;  /* 0x0000040602147981 */ /* 0x000ee8000c1e9900 */
[----:B------:R-:W3:Y:S01]  /*0940*/  LDG.E.U16.CONSTANT R10, desc[UR6][R10.64] ;  /* 0x000000060a0a7981 */ /* 0x000ee2000c1e9500 */
[----:B------:R-:W-:-:S03]  /*0950*/  IMAD.WIDE R8, R13, 0x2, R14 ;  /* 0x000000020d087825 */ /* 0x000fc600078e020e */
[----:B------:R-:W3:Y:S01]  /*0960*/  LDG.E.CONSTANT R26, desc[UR6][R2.64+0x8] ;  /* 0x00000806021a7981 */ /* 0x000ee2000c1e9900 */
[----:B0-----:R-:W-:-:S03]  /*0970*/  IMAD.WIDE R16, R13, 0x2, R8 ;  /* 0x000000020d107825 */ /* 0x001fc600078e0208 */
[----:B------:R-:W3:Y:S04]  /*0980*/  LDG.E.U16.CONSTANT R14, desc[UR6][R14.64] ;  /* 0x000000060e0e7981 */ /* 0x000ee8000c1e9500 */
[----:B------:R-:W3:Y:S01]  /*0990*/  LDG.E.U16.CONSTANT R8, desc[UR6][R8.64] ;  /* 0x0000000608087981 */ /* 0x000ee2000c1e9500 */
[----:B------:R-:W-:-:S03]  /*09a0*/  IMAD.WIDE R18, R13, 0x2, R16 ;  /* 0x000000020d127825 */ /* 0x000fc600078e0210 */
[----:B------:R0:W3:Y:S04]  /*09b0*/  LDG.E.CONSTANT R27, desc[UR6][R2.64+0xc] ;  /* 0x00000c06021b7981 */ /* 0x0000e8000c1e9900 */
[----:B------:R-:W3:Y:S04]  /*09c0*/  LDG.E.U16.CONSTANT R16, desc[UR6][R16.64] ;  /* 0x0000000610107981 */ /* 0x000ee8000c1e9500 */
[----:B------:R-:W3:Y:S01]  /*09d0*/  LDG.E.U16.CONSTANT R18, desc[UR6][R18.64] ;  /* 0x0000000612127981 */ /* 0x000ee2000c1e9500 */
[----:B--2---:R-:W-:Y:S01]  /*09e0*/  IMAD.U32 R21, R21, 0x10000, RZ ;  /* 0x0001000015157824 */ /* 0x004fe200078e00ff */
[----:B----4-:R-:W-:-:S02]  /*09f0*/  SHF.L.U32 R12, R12, 0x10, RZ ;  /* 0x000000100c0c7819 */ /* 0x010fc400000006ff */
[C---:B-----5:R-:W-:Y:S02]  /*0a00*/  SHF.L.U32 R25, R22.reuse, 0x10, RZ ;  /* 0x0000001016197819 */ /* 0x060fe400000006ff */
[----:B------:R-:W-:-:S03]  /*0a10*/  PRMT R22, R22, 0x7632, R22 ;  /* 0x0000763216167816 */ /* 0x000fc60000000016 */
[--C-:B------:R-:W-:Y:S01]  /*0a20*/  FFMA R25, R25, R12, R6.reuse ;  /* 0x0000000c19197223 */ /* 0x100fe20000000006 */
[----:B------:R-:W-:Y:S02]  /*0a30*/  SHF.L.U32 R22, R22, 0x10, RZ ;  /* 0x0000001016167819 */ /* 0x000fe400000006ff */
[C---:B---3--:R-:W-:Y:S02]  /*0a40*/  PRMT R6, R20.reuse, 0x7632, R6 ;  /* 0x0000763214067816 */ /* 0x048fe40000000006 */
[----:B------:R-:W-:Y:S01]  /*0a50*/  SHF.L.U32 R20, R20, 0x10, RZ ;  /* 0x0000001014147819 */ /* 0x000fe200000006ff */
[----:B------:R-:W-:Y:S01]  /*0a60*/  FFMA R21, R22, R21, R25 ;  /* 0x0000001516157223 */ /* 0x000fe20000000019 */
[----:B------:R-:W-:Y:S02]  /*0a70*/  SHF.L.U32 R23, R23, 0x10, RZ ;  /* 0x0000001017177819 */ /* 0x000fe400000006ff */
[----:B------:R-:W-:Y:S02]  /*0a80*/  SHF.L.U32 R6, R6, 0x10, RZ ;  /* 0x0000001006067819 */ /* 0x000fe400000006ff */
[----:B0-----:R-:W-:Y:S01]  /*0a90*/  SHF.L.U32 R3, R10, 0x10, RZ ;  /* 0x000000100a037819 */ /* 0x001fe200000006ff */
[----:B------:R-:W-:Y:S01]  /*0aa0*/  FFMA R21, R20, R23, R21 ;  /* 0x0000001714157223 */ /* 0x000fe20000000015 */
[C---:B------:R-:W-:Y:S01]  /*0ab0*/  PRMT R2, R26.reuse, 0x7632, R2 ;  /* 0x000076321a027816 */ /* 0x040fe20000000002 */
[----:B------:R-:W-:Y:S01]  /*0ac0*/  IMAD.U32 R26, R26, 0x10000, RZ ;  /* 0x000100001a1a7824 */ /* 0x000fe200078e00ff */
[----:B------:R-:W-:Y:S01]  /*0ad0*/  SHF.L.U32 R9, R14, 0x10, RZ ;  /* 0x000000100e097819 */ /* 0x000fe200000006ff */
[----:B------:R-:W-:Y:S01]  /*0ae0*/  FFMA R3, R6, R3, R21 ;  /* 0x0000000306037223 */ /* 0x000fe20000000015 */
[----:B------:R-:W-:-:S02]  /*0af0*/  SHF.L.U32 R2, R2, 0x10, RZ ;  /* 0x0000001002027819 */ /* 0x000fc400000006ff */
[----:B------:R-:W-:Y:S01]  /*0b00*/  SHF.L.U32 R11, R8, 0x10, RZ ;  /* 0x00000010080b7819 */ /* 0x000fe200000006ff */
[--C-:B------:R-:W-:Y:S01]  /*0b10*/  FFMA R9, R26, R9, R3.reuse ;  /* 0x000000091a097223 */ /* 0x100fe20000000003 */
[C---:B------:R-:W-:Y:S02]  /*0b20*/  PRMT R3, R27.reuse, 0x7632, R3 ;  /* 0x000076321b037816 */ /* 0x040fe40000000003 */
[----:B------:R-:W-:Y:S01]  /*0b30*/  SHF.L.U32 R27, R27, 0x10, RZ ;  /* 0x000000101b1b7819 */ /* 0x000fe200000006ff */
[----:B------:R-:W-:Y:S01]  /*0b40*/  FFMA R2, R2, R11, R9 ;  /* 0x0000000b02027223 */ /* 0x000fe20000000009 */
[----:B------:R-:W-:Y:S01]  /*0b50*/  SHF.L.U32 R16, R16, 0x10, RZ ;  /* 0x0000001010107819 */ /* 0x000fe200000006ff */
[----:B------:R-:W-:Y:S01]  /*0b60*/  IMAD.U32 R3, R3, 0x10000, RZ ;  /* 0x0001000003037824 */ /* 0x000fe200078e00ff */
[----:B------:R-:W-:-:S03]  /*0b70*/  SHF.L.U32 R18, R18, 0x10, RZ ;  /* 0x0000001012127819 */ /* 0x000fc600000006ff */
[----:B------:R-:W-:Y:S01]  /*0b80*/  FFMA R2, R27, R16, R2 ;  /* 0x000000101b027223 */ /* 0x000fe20000000002 */
[----:B------:R-:W-:-:S03]  /*0b90*/  MOV R12, R7 ;  /* 0x00000007000c7202 */ /* 0x000fc60000000f00 */
[----:B------:R-:W-:-:S07]  /*0ba0*/  FFMA R6, R3, R18, R2 ;  /* 0x0000001203067223 */ /* 0x000fce0000000002 */
.L_x_36:
        /* <DEDUP_REMOVED lines=12> */
.L_x_41:
        /* <DEDUP_REMOVED lines=12> */
[----:B------:R-:W5:Y:S01]  /*0d30*/  LDG.E.U16.CONSTANT R22, desc[UR6][R2.64+0x6] ;  /* 0x0000060602167981 */ /* 0x000f62000c1e9500 */
[----:B-1----:R-:W-:-:S03]  /*0d40*/  IMAD.WIDE R8, R13, 0x2, R20 ;  /* 0x000000020d087825 */ /* 0x002fc600078e0214 */
[----:B------:R-:W5:Y:S04]  /*0d50*/  LDG.E.U16.CONSTANT R27, desc[UR6][R20.64] ;  /* 0x00000006141b7981 */ /* 0x000f68000c1e9500 */
[----:B------:R-:W5:Y:S01]  /*0d60*/  LDG.E.U16.CONSTANT R23, desc[UR6][R2.64+0x8] ;  /* 0x0000080602177981 */ /* 0x000f62000c1e9500 */
[----:B---3--:R-:W-:-:S03]  /*0d70*/  IMAD.WIDE R10, R13, 0x2, R8 ;  /* 0x000000020d0a7825 */ /* 0x008fc600078e0208 */
[----:B------:R-:W3:Y:S01]  /*0d80*/  LDG.E.U16.CONSTANT R20, desc[UR6][R2.64+0xc] ;  /* 0x00000c0602147981 */ /* 0x000ee2000c1e9500 */
[----:B--2---:R-:W-:-:S03]  /*0d90*/  SHF.L.U32 R18, R26, 0x10, RZ ;  /* 0x000000101a127819 */ /* 0x004fc600000006ff */
[----:B------:R4:W2:Y:S02]  /*0da0*/  LDG.E.U16.CONSTANT R26, desc[UR6][R8.64] ;  /* 0x00000006081a7981 */ /* 0x0008a4000c1e9500 */
[----:B----4-:R-:W-:Y:S01]  /*0db0*/  SHF.L.U32 R8, R28, 0x10, RZ ;  /* 0x000000101c087819 */ /* 0x010fe200000006ff */
[----:B-----5:R-:W-:Y:S01]  /*0dc0*/  IMAD.U32 R19, R29, 0x10000, RZ ;  /* 0x000100001d137824 */ /* 0x020fe200078e00ff */
[----:B------:R-:W-:-:S03]  /*0dd0*/  SHF.L.U32 R29, R7, 0x10, RZ ;  /* 0x00000010071d7819 */ /* 0x000fc600000006ff */
[----:B------:R-:W-:Y:S01]  /*0de0*/  FFMA R28, R19, R18, R6 ;  /* 0x00000012131c7223 */ /* 0x000fe20000000006 */
[----:B------:R-:W-:Y:S01]  /*0df0*/  IMAD.WIDE R6, R13, 0x2, R10 ;  /* 0x000000020d067825 */ /* 0x000fe200078e020a */
[----:B------:R-:W4:Y:S04]  /*0e00*/  LDG.E.U16.CONSTANT R18, desc[UR6][R2.64+0xa] ;  /* 0x00000a0602127981 */ /* 0x000f28000c1e9500 */
[----:B------:R0:W5:Y:S01]  /*0e10*/  LDG.E.U16.CONSTANT R19, desc[UR6][R10.64] ;  /* 0x000000060a137981 */ /* 0x000162000c1e9500 */
[----:B------:R-:W-:Y:S01]  /*0e20*/  FFMA R28, R29, R8, R28 ;  /* 0x000000081d1c7223 */ /* 0x000fe2000000001c */
[----:B------:R-:W-:Y:S01]  /*0e30*/  IMAD.WIDE R8, R13, 0x2, R6 ;  /* 0x000000020d087825 */ /* 0x000fe200078e0206 */
[----:B------:R-:W-:Y:S01]  /*0e40*/  SHF.L.U32 R29, R24, 0x10, RZ ;  /* 0x00000010181d7819 */ /* 0x000fe200000006ff */
[----:B------:R1:W5:Y:S01]  /*0e50*/  LDG.E.U16.CONSTANT R21, desc[UR6][R6.64] ;  /* 0x0000000606157981 */ /* 0x000362000c1e9500 */
[----:B------:R-:W-:-:S03]  /*0e60*/  SHF.L.U32 R25, R25, 0x10, RZ ;  /* 0x0000001019197819 */ /* 0x000fc600000006ff */
[----:B------:R3:W5:Y:S01]  /*0e70*/  LDG.E.U16.CONSTANT R24, desc[UR6][R8.64] ;  /* 0x0000000608187981 */ /* 0x000762000c1e9500 */
[----:B0-----:R-:W-:-:S04]  /*0e80*/  IMAD.WIDE R10, R13, 0x2, R8 ;  /* 0x000000020d0a7825 */ /* 0x001fc800078e0208 */
[----:B-1----:R-:W-:Y:S02]  /*0e90*/  FFMA R6, R29, R25, R28 ;  /* 0x000000191d067223 */ /* 0x002fe4000000001c */
[----:B------:R-:W5:Y:S04]  /*0ea0*/  LDG.E.U16.CONSTANT R25, desc[UR6][R2.64+0xe] ;  /* 0x00000e0602197981 */ /* 0x000f68000c1e9500 */
[----:B------:R-:W5:Y:S04]  /*0eb0*/  LDG.E.U16.CONSTANT R28, desc[UR6][R2.64+0x10] ;  /* 0x00001006021c7981 */ /* 0x000f68000c1e9500 */
[----:B------:R0:W5:Y:S01]  /*0ec0*/  LDG.E.U16.CONSTANT R29, desc[UR6][R10.64] ;  /* 0x000000060a1d7981 */ /* 0x000162000c1e9500 */
[----:B------:R-:W-:Y:S01]  /*0ed0*/  SHF.L.U32 R22, R22, 0x10, RZ ;  /* 0x0000001016167819 */ /* 0x000fe200000006ff */
[----:B------:R-:W-:-:S04]  /*0ee0*/  IMAD.U32 R27, R27, 0x10000, RZ ;  /* 0x000100001b1b7824 */ /* 0x000fc800078e00ff */
[----:B------:R-:W-:Y:S01]  /*0ef0*/  FFMA R22, R22, R27, R6 ;  /* 0x0000001b16167223 */ /* 0x000fe20000000006 */
[----:B------:R-:W-:Y:S01]  /*0f00*/  IMAD.WIDE R6, R13, 0x2, R10 ;  /* 0x000000020d067825 */ /* 0x000fe200078e020a */
[----:B------:R-:W-:-:S03]  /*0f10*/  SHF.L.U32 R23, R23, 0x10, RZ ;  /* 0x0000001017177819 */ /* 0x000fc600000006ff */
[C---:B---3--:R-:W-:Y:S01]  /*0f20*/  IMAD.WIDE R8, R13.reuse, 0x2, R6 ;  /* 0x000000020d087825 */ /* 0x048fe200078e0206 */
[----:B------:R-:W-:Y:S01]  /*0f30*/  SHF.L.U32 R20, R20, 0x10, RZ ;  /* 0x0000001014147819 */ /* 0x000fe200000006ff */
[----:B------:R-:W3:Y:S02]  /*0f40*/  LDG.E.U16.CONSTANT R6, desc[UR6][R6.64] ;  /* 0x0000000606067981 */ /* 0x000ee4000c1e9500 */
[----:B0-----:R-:W-:Y:S02]  /*0f50*/  IMAD.WIDE R10, R13, 0x2, R8 ;  /* 0x000000020d0a7825 */ /* 0x001fe400078e0208 */
[----:B------:R-:W3:Y:S01]  /*0f60*/  LDG.E.U16.CONSTANT R7, desc[UR6][R2.64+0x14] ;  /* 0x0000140602077981 */ /* 0x000ee2000c1e9500 */
[----:B--2---:R-:W-:-:S05]  /*0f70*/  SHF.L.U32 R26, R26, 0x10, RZ ;  /* 0x000000101a1a7819 */ /* 0x004fca00000006ff */
[----:B------:R-:W-:Y:S02]  /*0f80*/  FFMA R22, R23, R26, R22 ;  /* 0x0000001a17167223 */ /* 0x000fe40000000016 */
[----:B------:R-:W2:Y:S01]  /*0f90*/  LDG.E.U16.CONSTANT R23, desc[UR6][R2.64+0x12] ;  /* 0x0000120602177981 */ /* 0x000ea2000c1e9500 */
[----:B----4-:R-:W-:Y:S02]  /*0fa0*/  SHF.L.U32 R27, R18, 0x10, RZ ;  /* 0x00000010121b7819 */ /* 0x010fe400000006ff */
[----:B-----5:R-:W-:Y:S01]  /*0fb0*/  SHF.L.U32 R19, R19, 0x10, RZ ;  /* 0x0000001013137819 */ /* 0x020fe200000006ff */
[----:B------:R-:W-:-:S04]  /*0fc0*/  IMAD.U32 R21, R21, 0x10000, RZ ;  /* 0x0001000015157824 */ /* 0x000fc800078e00ff */
[----:B------:R-:W-:Y:S02]  /*0fd0*/  FFMA R19, R27, R19, R22 ;  /* 0x000000131b137223 */ /* 0x000fe40000000016 */
[----:B------:R0:W4:Y:S02]  /*0fe0*/  LDG.E.U16.CONSTANT R22, desc[UR6][R8.64] ;  /* 0x0000000608167981 */ /* 0x000124000c1e9500 */
[----:B------:R-:W-:Y:S01]  /*0ff0*/  FFMA R20, R20, R21, R19 ;  /* 0x0000001514147223 */ /* 0x000fe20000000013 */
[----:B------:R-:W-:Y:S01]  /*1000*/  IMAD.WIDE R18, R13, 0x2, R10 ;  /* 0x000000020d127825 */ /* 0x000fe200078e020a */
[----:B------:R-:W-:Y:S02]  /*1010*/  SHF.L.U32 R26, R24, 0x10, RZ ;  /* 0x00000010181a7819 */ /* 0x000fe400000006ff */
[----:B------:R1:W5:Y:S01]  /*1020*/  LDG.E.U16.CONSTANT R24, desc[UR6][R10.64] ;  /* 0x000000060a187981 */ /* 0x000362000c1e9500 */
[----:B------:R-:W-:Y:S01]  /*1030*/  SHF.L.U32 R25, R25, 0x10, RZ ;  /* 0x0000001019197819 */ /* 0x000fe200000006ff */
[----:B0-----:R-:W-:-:S02]  /*1040*/  IMAD.WIDE R8, R13, 0x2, R18 ;  /* 0x000000020d087825 */ /* 0x001fc400078e0212 */
[----:B------:R-:W5:Y:S01]  /*1050*/  LDG.E.U16.CONSTANT R18, desc[UR6][R18.64] ;  /* 0x0000000612127981 */ /* 0x000f62000c1e9500 */
[----:B------:R-:W-:Y:S01]  /*1060*/  SHF.L.U32 R27, R28, 0x10, RZ ;  /* 0x000000101c1b7819 */ /* 0x000fe200000006ff */
[----:B------:R-:W-:Y:S02]  /*1070*/  FFMA R20, R25, R26, R20 ;  /* 0x0000001a19147223 */ /* 0x000fe40000000014 */
[----:B------:R-:W5:Y:S01]  /*1080*/  LDG.E.U16.CONSTANT R25, desc[UR6][R2.64+0x16] ;  /* 0x0000160602197981 */ /* 0x000f62000c1e9500 */
[----:B------:R-:W-:-:S03]  /*1090*/  SHF.L.U32 R29, R29, 0x10, RZ ;  /* 0x000000101d1d7819 */ /* 0x000fc600000006ff */
        /* <DEDUP_REMOVED lines=9> */
[----:B------:R-:W5:Y:S01]  /*1130*/  LDG.E.U16.CONSTANT R19, desc[UR6][R2.64+0x1e] ;  /* 0x00001e0602137981 */ /* 0x000f62000c1e9500 */
[----:B---3--:R-:W-:Y:S01]  /*1140*/  IMAD.U32 R6, R6, 0x10000, RZ ;  /* 0x0001000006067824 */ /* 0x008fe200078e00ff */
[----:B------:R-:W-:-:S02]  /*1150*/  SHF.L.U32 R7, R7, 0x10, RZ ;  /* 0x0000001007077819 */ /* 0x000fc400000006ff */
[----:B------:R-:W-:-:S04]  /*1160*/  IADD3 R17, PT, PT, R17, 0x10, RZ ;  /* 0x0000001011117810 */ /* 0x000fc80007ffe0ff */
[----:B------:R-:W-:Y:S02]  /*1170*/  ISETP.NE.AND P1, PT, R17, RZ, PT ;  /* 0x000000ff1100720c */ /* 0x000fe40003f25270 */
[----:B------:R-:W-:Y:S02]  /*1180*/  LEA R16, R13, R16, 0x4 ;  /* 0x000000100d107211 */ /* 0x000fe400078e20ff */
[----:B------:R-:W-:Y:S02]  /*1190*/  IADD3 R12, PT, PT, R12, 0x10, RZ ;  /* 0x000000100c0c7810 */ /* 0x000fe40007ffe0ff */
[----:B--2---:R-:W-:-:S05]  /*11a0*/  SHF.L.U32 R23, R23, 0x10, RZ ;  /* 0x0000001017177819 */ /* 0x004fca00000006ff */
[----:B------:R-:W-:Y:S01]  /*11b0*/  FFMA R6, R23, R6, R27 ;  /* 0x0000000617067223 */ /* 0x000fe2000000001b */
[----:B----4-:R-:W-:-:S05]  /*11c0*/  SHF.L.U32 R22, R22, 0x10, RZ ;  /* 0x0000001016167819 */ /* 0x010fca00000006ff */
[----:B------:R-:W-:Y:S01]  /*11d0*/  FFMA R6, R7, R22, R6 ;  /* 0x0000001607067223 */ /* 0x000fe20000000006 */
[----:B-----5:R-:W-:Y:S02]  /*11e0*/  SHF.L.U32 R24, R24, 0x10, RZ ;  /* 0x0000001018187819 */ /* 0x020fe400000006ff */
[----:B------:R-:W-:Y:S01]  /*11f0*/  SHF.L.U32 R25, R25, 0x10, RZ ;  /* 0x0000001019197819 */ /* 0x000fe200000006ff */
[----:B------:R-:W-:Y:S01]  /*1200*/  IMAD.U32 R18, R18, 0x10000, RZ ;  /* 0x0001000012127824 */ /* 0x000fe200078e00ff */
[----:B------:R-:W-:-:S03]  /*1210*/  SHF.L.U32 R7, R26, 0x10, RZ ;  /* 0x000000101a077819 */ /* 0x000fc600000006ff */
[----:B------:R-:W-:Y:S01]  /*1220*/  FFMA R6, R25, R24, R6 ;  /* 0x0000001819067223 */ /* 0x000fe20000000006 */
[----:B------:R-:W-:-:S03]  /*1230*/  SHF.L.U32 R29, R29, 0x10, RZ ;  /* 0x000000101d1d7819 */ /* 0x000fc600000006ff */
[----:B------:R-:W-:Y:S01]  /*1240*/  FFMA R6, R7, R18, R6 ;  /* 0x0000001207067223 */ /* 0x000fe20000000006 */
[----:B------:R-:W-:Y:S02]  /*1250*/  SHF.L.U32 R8, R8, 0x10, RZ ;  /* 0x0000001008087819 */ /* 0x000fe400000006ff */
        /* <DEDUP_REMOVED lines=8> */
.L_x_40:
        /* <DEDUP_REMOVED lines=28> */
[----:B------:R-:W3:Y:S04]  /*14a0*/  LDG.E.U16.CONSTANT R9, desc[UR6][R20.64] ;  /* 0x0000000614097981 */ /* 0x000ee8000c1e9500 */
[----:B------:R-:W3:Y:S04]  /*14b0*/  LDG.E.U16.CONSTANT R19, desc[UR6][R2.64+0xc] ;  /* 0x00000c0602137981 */ /* 0x000ee8000c1e9500 */
[----:B------:R-:W3:Y:S04]  /*14c0*/  LDG.E.U16.CONSTANT R22, desc[UR6][R22.64] ;  /* 0x0000000616167981 */ /* 0x000ee8000c1e9500 */
[----:B------:R0:W3:Y:S01]  /*14d0*/  LDG.E.U16.CONSTANT R17, desc[UR6][R2.64+0xe] ;  /* 0x00000e0602117981 */ /* 0x0000e2000c1e9500 */
[----:B------:R-:W-:-:S02]  /*14e0*/  IADD3 R12, PT, PT, R12, 0x8, RZ ;  /* 0x000000080c0c7810 */ /* 0x000fc40007ffe0ff */
[----:B--2---:R-:W-:Y:S02]  /*14f0*/  SHF.L.U32 R7, R7, 0x10, RZ ;  /* 0x0000001007077819 */ /* 0x004fe400000006ff */
[----:B----4-:R-:W-:Y:S02]  /*1500*/  SHF.L.U32 R25, R25, 0x10, RZ ;  /* 0x0000001019197819 */ /* 0x010fe400000006ff */
[----:B-----5:R-:W-:Y:S01]  /*1510*/  SHF.L.U32 R15, R15, 0x10, RZ ;  /* 0x000000100f0f7819 */ /* 0x020fe200000006ff */
[----:B------:R-:W-:-:S04]  /*1520*/  IMAD.U32 R24, R24, 0x10000, RZ ;  /* 0x0001000018187824 */ /* 0x000fc800078e00ff */
[----:B------:R-:W-:Y:S01]  /*1530*/  FFMA R15, R7, R15, R6 ;  /* 0x0000000f070f7223 */ /* 0x000fe20000000006 */
[----:B------:R-:W-:Y:S02]  /*1540*/  SHF.L.U32 R18, R18, 0x10, RZ ;  /* 0x0000001012127819 */ /* 0x000fe400000006ff */
[----:B------:R-:W-:Y:S01]  /*1550*/  SHF.L.U32 R26, R26, 0x10, RZ ;  /* 0x000000101a1a7819 */ /* 0x000fe200000006ff */
[----:B------:R-:W-:Y:S01]  /*1560*/  FFMA R15, R25, R24, R15 ;  /* 0x00000018190f7223 */ /* 0x000fe2000000000f */
[----:B------:R-:W-:-:S03]  /*1570*/  SHF.L.U32 R6, R27, 0x10, RZ ;  /* 0x000000101b067819 */ /* 0x000fc600000006ff */
[----:B------:R-:W-:Y:S01]  /*1580*/  FFMA R15, R18, R26, R15 ;  /* 0x0000001a120f7223 */ /* 0x000fe2000000000f */
[----:B------:R-:W-:Y:S02]  /*1590*/  SHF.L.U32 R8, R8, 0x10, RZ ;  /* 0x0000001008087819 */ /* 0x000fe400000006ff */
[----:B0-----:R-:W-:-:S03]  /*15a0*/  SHF.L.U32 R3, R10, 0x10, RZ ;  /* 0x000000100a037819 */ /* 0x001fc600000006ff */
[----:B------:R-:W-:Y:S01]  /*15b0*/  FFMA R6, R8, R6, R15 ;  /* 0x0000000608067223 */ /* 0x000fe2000000000f */
[----:B------:R-:W-:Y:S01]  /*15c0*/  IMAD.U32 R29, R29, 0x10000, RZ ;  /* 0x000100001d1d7824 */ /* 0x000fe200078e00ff */
[----:B---3--:R-:W-:-:S03]  /*15d0*/  SHF.L.U32 R7, R16, 0x10, RZ ;  /* 0x0000001010077819 */ /* 0x008fc600000006ff */
        /* <DEDUP_REMOVED lines=9> */
.L_x_42:
        /* <DEDUP_REMOVED lines=22> */
[----:B---3--:R-:W-:Y:S02]  /*17d0*/  SHF.L.U32 R16, R18, 0x10, RZ ;  /* 0x0000001012107819 */ /* 0x008fe400000006ff */
[----:B----4-:R-:W-:Y:S02]  /*17e0*/  SHF.L.U32 R7, R7, 0x10, RZ ;  /* 0x0000001007077819 */ /* 0x010fe400000006ff */
        /* <DEDUP_REMOVED lines=9> */
.L_x_43:
[----:B------:R-:W-:Y:S05]  /*1880*/  @!P1 BRA `(.L_x_39) ;  /* 0x0000000000489947 */ /* 0x000fea0003800000 */
[----:B------:R-:W0:Y:S01]  /*1890*/  LDC.64 R2, c[0x0][0x380] ;  /* 0x0000e000ff027b82 */ /* 0x000e220000000a00 */
[----:B------:R-:W-:Y:S01]  /*18a0*/  IADD3 R14, PT, PT, -R14, RZ, RZ ;  /* 0x000000ff0e0e7210 */ /* 0x000fe20007ffe1ff */
[----:B0-----:R-:W-:-:S04]  /*18b0*/  IMAD.WIDE.U32 R2, R12, 0x2, R2 ;  /* 0x000000020c027825 */ /* 0x001fc800078e0002 */
[----:B------:R-:W-:Y:S01]  /*18c0*/  IMAD.MOV.U32 R9, RZ, RZ, R3 ;  /* 0x000000ffff097224 */ /* 0x000fe200078e0003 */
[----:B------:R-:W-:Y:S01]  /*18d0*/  MOV R8, R2 ;  /* 0x0000000200087202 */ /* 0x000fe20000000f00 */
[----:B------:R-:W-:-:S07]  /*18e0*/  IMAD R12, R12, R13, RZ ;  /* 0x0000000d0c0c7224 */ /* 0x000fce00078e02ff */
.L_x_44:
[----:B------:R-:W-:Y:S01]  /*18f0*/  IMAD.WIDE R2, R12, 0x2, R4 ;  /* 0x000000020c027825 */ /* 0x000fe200078e0204 */
[----:B------:R0:W2:Y:S05]  /*1900*/  LDG.E.U16.CONSTANT R7, desc[UR6][R8.64] ;  /* 0x0000000608077981 */ /* 0x0000aa000c1e9500 */
[----:B------:R-:W3:Y:S01]  /*1910*/  LDG.E.U16.CONSTANT R2, desc[UR6][R2.64] ;  /* 0x0000000602027981 */ /* 0x000ee2000c1e9500 */
[----:B------:R-:W-:Y:S02]  /*1920*/  IADD3 R14, PT, PT, R14, 0x1, RZ ;  /* 0x000000010e0e7810 */ /* 0x000fe40007ffe0ff */
[----:B------:R-:W-:Y:S02]  /*1930*/  IADD3 R12, PT, PT, R12, R13, RZ ;  /* 0x0000000d0c0c7210 */ /* 0x000fe40007ffe0ff */
[----:B------:R-:W-:-:S02]  /*1940*/  ISETP.NE.AND P0, PT, R14, RZ, PT ;  /* 0x000000ff0e00720c */ /* 0x000fc40003f05270 */
[----:B0-----:R-:W-:-:S04]  /*1950*/  IADD3 R8, P1, PT, R8, 0x2, RZ ;  /* 0x0000000208087810 */ /* 0x001fc80007f3e0ff */
[----:B------:R-:W-:Y:S02]  /*1960*/  IADD3.X R9, PT, PT, RZ, R9, RZ, P1, !PT ;  /* 0x00000009ff097210 */ /* 0x000fe40000ffe4ff */
[----:B--2---:R-:W-:Y:S02]  /*1970*/  SHF.L.U32 R7, R7, 0x10, RZ ;  /* 0x0000001007077819 */ /* 0x004fe400000006ff */
[----:B---3--:R-:W-:-:S05]  /*1980*/  SHF.L.U32 R10, R2, 0x10, RZ ;  /* 0x00000010020a7819 */ /* 0x008fca00000006ff */
[----:B------:R-:W-:Y:S01]  /*1990*/  FFMA R6, R7, R10, R6 ;  /* 0x0000000a07067223 */ /* 0x000fe20000000006 */
[----:B------:R-:W-:Y:S06]  /*19a0*/  @P0 BRA `(.L_x_44) ;  /* 0xfffffffc00d00947 */ /* 0x000fec000383ffff */
.L_x_39:
[----:B------:R-:W0:Y:S01]  /*19b0*/  LDCU UR4, c[0x0][0x3a4] ;  /* 0x00007480ff0477ac */ /* 0x000e220008000800 */
[----:B------:R-:W1:Y:S01]  /*19c0*/  LDC.64 R2, c[0x0][0x390] ;  /* 0x0000e400ff027b82 */ /* 0x000e620000000a00 */
[----:B0-----:R-:W-:Y:S01]  /*19d0*/  FSETP.NEU.AND P0, PT, RZ, UR4, PT ;  /* 0x00000004ff007c0b */ /* 0x001fe2000bf0d000 */
[----:B-1----:R-:W-:-:S12]  /*19e0*/  IMAD.WIDE R2, R0, 0x2, R2 ;  /* 0x0000000200027825 */ /* 0x002fd800078e0202 */
[----:B------:R-:W-:Y:S05]  /*19f0*/  @!P0 BRA `(.L_x_45) ;  /* 0x0000000000188947 */ /* 0x000fea0003800000 */
[----:B------:R-:W2:Y:S01]  /*1a00*/  LDG.E.U16 R0, desc[UR6][R2.64] ;  /* 0x0000000602007981 */ /* 0x000ea2000c1e1500 */
[----:B------:R-:W0:Y:S01]  /*1a10*/  LDCU UR5, c[0x0][0x3a0] ;  /* 0x00007400ff0577ac */ /* 0x000e220008000800 */
[----:B--2---:R-:W-:-:S05]  /*1a20*/  SHF.L.U32 R0, R0, 0x10, RZ ;  /* 0x0000001000007819 */ /* 0x004fca00000006ff */
[----:B------:R-:W-:-:S04]  /*1a30*/  FMUL R5, R0, UR4 ;  /* 0x0000000400057c20 */ /* 0x000fc80008400000 */
[----:B0-----:R-:W-:Y:S01]  /*1a40*/  FFMA R6, R6, UR5, R5 ;  /* 0x0000000506067c23 */ /* 0x001fe20008000005 */
[----:B------:R-:W-:Y:S06]  /*1a50*/  BRA `(.L_x_46) ;  /* 0x0000000000087947 */ /* 0x000fec0003800000 */
.L_x_45:
[----:B------:R-:W0:Y:S02]  /*1a60*/  LDCU UR4, c[0x0][0x3a0] ;  /* 0x00007400ff0477ac */ /* 0x000e240008000800 */
[----:B0-----:R-:W-:-:S07]  /*1a70*/  FMUL R6, R6, UR4 ;  /* 0x0000000406067c20 */ /* 0x001fce0008400000 */
.L_x_46:
[----:B------:R-:W-:-:S05]  /*1a80*/  F2FP.BF16.F32.PACK_AB R6, RZ, R6 ;  /* 0x00000006ff06723e */ /* 0x000fca00000010ff */
[----:B------:R-:W-:Y:S01]  /*1a90*/  STG.E.U16 desc[UR6][R2.64], R6 ;  /* 0x0000000602007986 */ /* 0x000fe2000c101506 */
[----:B------:R-:W-:Y:S05]  /*1aa0*/  EXIT ;  /* 0x000000000000794d */ /* 0x000fea0003800000 */
.L_x_47:
        /* <DEDUP_REMOVED lines=13> */
.L_x_51:


//--------------------- .nv.shared.reserved.0     --------------------------
	.section	.nv.shared.reserved.0,"aw",@nobits
	.weak		__nv_reservedSMEM_offset_0_alias
	.size		__nv_reservedSMEM_offset_0_alias, 0, 64
	.other		__nv_reservedSMEM_offset_0_alias,@"STO_CUDA_RESERVED_SHARED STV_DEFAULT"
__nv_reservedSMEM_offset_0_alias:
	.zero		0
	.zero		64


//--------------------- .nv.constant0._ZN8pygpukit3ops4gemv24gemv_bf16_batched_kernelINS1_10GemvConfigEEEvPK13__nv_bfloat16S6_PS4_iiiff --------------------------
	.section	.nv.constant0._ZN8pygpukit3ops4gemv24gemv_bf16_batched_kernelINS1_10GemvConfigEEEvPK13__nv_bfloat16S6_PS4_iiiff,"a",@progbits
	.sectionflags	@""
	.align	4
.nv.constant0._ZN8pygpukit3ops4gemv24gemv_bf16_batched_kernelINS1_10GemvConfigEEEvPK13__nv_bfloat16S6_PS4_iiiff:
	.zero		940


//--------------------- .nv.constant0._ZN8pygpukit3ops4gemv16gemv_fp32_kernelINS1_10GemvConfigEEEvPKfS5_Pfiiff --------------------------
	.section	.nv.constant0._ZN8pygpukit3ops4gemv16gemv_fp32_kernelINS1_10GemvConfigEEEvPKfS5_Pfiiff,"a",@progbits
	.sectionflags	@""
	.align	4
.nv.constant0._ZN8pygpukit3ops4gemv16gemv_fp32_kernelINS1_10GemvConfigEEEvPKfS5_Pfiiff:
	.zero		936


//--------------------- .nv.constant0._ZN8pygpukit3ops4gemv16gemv_fp16_kernelINS1_10GemvConfigEEEvPK6__halfS6_PS4_iiff --------------------------
	.section	.nv.constant0._ZN8pygpukit3ops4gemv16gemv_fp16_kernelINS1_10GemvConfigEEEvPK6__halfS6_PS4_iiff,"a",@progbits
	.sectionflags	@""
	.align	4
.nv.constant0._ZN8pygpukit3ops4gemv16gemv_fp16_kernelINS1_10GemvConfigEEEvPK6__halfS6_PS4_iiff:
	.zero		936


//--------------------- .nv.constant0._ZN8pygpukit3ops4gemv16gemv_bf16_kernelINS1_10GemvConfigEEEvPK13__nv_bfloat16S6_PS4_iiff --------------------------
	.section	.nv.constant0._ZN8pygpukit3ops4gemv16gemv_bf16_kernelINS1_10GemvConfigEEEvPK13__nv_bfloat16S6_PS4_iiff,"a",@progbits
	.sectionflags	@""
	.align	4
.nv.constant0._ZN8pygpukit3ops4gemv16gemv_bf16_kernelINS1_10GemvConfigEEEvPK13__nv_bfloat16S6_PS4_iiff:
	.zero		936


//--------------------- SYMBOLS --------------------------

	.type		.nv.reservedSmem.offset0,@object
	.size		.nv.reservedSmem.offset0,0x4
